	.target	sm_90a

	.elftype	@"ET_EXEC"


//--------------------- .note.nv.tkinfo           --------------------------
	.section	.note.nv.tkinfo,"",@"SHT_NOTE"
	.sectionflags	@"SHF_NOTE_NV_TKINFO"
	.tkinfo
        /*0018*/ 	.word	0x00000002
        /*0030*/ 	.string	""
        /*0030*/ 	.string	"ptxas"
        /*0030*/ 	.string	"Cuda compilation tools, release 13.0, V13.0.88"
        /*0030*/ 	.string	"Build cuda_13.0.r13.0/compiler.36424714_0"
        /*0030*/ 	.string	"-arch sm_90a -m 64 "



//--------------------- .note.nv.cuinfo           --------------------------
	.section	.note.nv.cuinfo,"",@"SHT_NOTE"
	.sectionflags	@"SHF_NOTE_NV_CUINFO"
        /*0018*/ 	.short	0x0002
        /*001a*/ 	.short	0x005a
        /*001c*/ 	.short	0x0082
	.zero		2


//--------------------- .nv.info                  --------------------------
	.section	.nv.info,"",@"SHT_CUDA_INFO"
	.align	4


	//----- nvinfo : EIATTR_REGCOUNT
	.align		4
        /*0000*/ 	.byte	0x04, 0x2f
        /*0002*/ 	.short	(.L_12 - .L_11)
	.align		4
.L_11:
        /*0004*/ 	.word	index@(_ZN7cutlass13device_kernelIN5flash19enable_sm80_to_sm89INS1_16FlashAttnFwdSm80INS1_25CollectiveMainloopFwdSm80ILi4ELi1ELb0EN4cute5tupleIJNS5_1CILi128EEENS7_ILi80EEENS7_ILi64EEEEEELi64ENS_10bfloat16_tEfNS_4arch4Sm80ELb1ELb0ELb0ELb1ELb1ELb1ELb1ELb1EEENS1_21CollectiveEpilogueFwdINS6_IJS8_SA_S9_EEENS6_IJNS7_ILi1EEESI_SI_EEESC_SE_Li128ELb1ELb1ELb1ELb0EEENS1_36VarlenDynamicPersistentTileSchedulerILi128ELi80ELi128ELi128ELb1ELb1ELb0ELb1ELb1ELb1EEEEEEEEEvNT_6ParamsE)
        /*0008*/ 	.word	0x00000004


	//----- nvinfo : EIATTR_FRAME_SIZE
	.align		4
.L_12:
        /*000c*/ 	.byte	0x04, 0x11
        /*000e*/ 	.short	(.L_14 - .L_13)
	.align		4
.L_13:
        /*0010*/ 	.word	index@(_ZN7cutlass13device_kernelIN5flash19enable_sm80_to_sm89INS1_16FlashAttnFwdSm80INS1_25CollectiveMainloopFwdSm80ILi4ELi1ELb0EN4cute5tupleIJNS5_1CILi128EEENS7_ILi80EEENS7_ILi64EEEEEELi64ENS_10bfloat16_tEfNS_4arch4Sm80ELb1ELb0ELb0ELb1ELb1ELb1ELb1ELb1EEENS1_21CollectiveEpilogueFwdINS6_IJS8_SA_S9_EEENS6_IJNS7_ILi1EEESI_SI_EEESC_SE_Li128ELb1ELb1ELb1ELb0EEENS1_36VarlenDynamicPersistentTileSchedulerILi128ELi80ELi128ELi128ELb1ELb1ELb0ELb1ELb1ELb1EEEEEEEEEvNT_6ParamsE)
        /*0014*/ 	.word	0x00000000


	//----- nvinfo : EIATTR_REGCOUNT
	.align		4
.L_14:
        /*0018*/ 	.byte	0x04, 0x2f
        /*001a*/ 	.short	(.L_16 - .L_15)
	.align		4
.L_15:
        /*001c*/ 	.word	index@(_ZN7cutlass13device_kernelIN5flash19enable_sm80_to_sm89INS1_16FlashAttnFwdSm80INS1_25CollectiveMainloopFwdSm80ILi4ELi1ELb0EN4cute5tupleIJNS5_1CILi128EEENS7_ILi80EEENS7_ILi64EEEEEELi64ENS_10bfloat16_tEfNS_4arch4Sm80ELb1ELb0ELb0ELb1ELb1ELb0ELb1ELb1EEENS1_21CollectiveEpilogueFwdINS6_IJS8_SA_S9_EEENS6_IJNS7_ILi1EEESI_SI_EEESC_SE_Li128ELb1ELb1ELb1ELb0EEENS1_36VarlenDynamicPersistentTileSchedulerILi128ELi80ELi128ELi128ELb1ELb1ELb0ELb1ELb1ELb1EEEEEEEEEvNT_6ParamsE)
        /*0020*/ 	.word	0x00000004


	//----- nvinfo : EIATTR_FRAME_SIZE
	.align		4
.L_16:
        /*0024*/ 	.byte	0x04, 0x11
        /*0026*/ 	.short	(.L_18 - .L_17)
	.align		4
.L_17:
        /*0028*/ 	.word	index@(_ZN7cutlass13device_kernelIN5flash19enable_sm80_to_sm89INS1_16FlashAttnFwdSm80INS1_25CollectiveMainloopFwdSm80ILi4ELi1ELb0EN4cute5tupleIJNS5_1CILi128EEENS7_ILi80EEENS7_ILi64EEEEEELi64ENS_10bfloat16_tEfNS_4arch4Sm80ELb1ELb0ELb0ELb1ELb1ELb0ELb1ELb1EEENS1_21CollectiveEpilogueFwdINS6_IJS8_SA_S9_EEENS6_IJNS7_ILi1EEESI_SI_EEESC_SE_Li128ELb1ELb1ELb1ELb0EEENS1_36VarlenDynamicPersistentTileSchedulerILi128ELi80ELi128ELi128ELb1ELb1ELb0ELb1ELb1ELb1EEEEEEEEEvNT_6ParamsE)
        /*002c*/ 	.word	0x00000000


	//----- nvinfo : EIATTR_REGCOUNT
	.align		4
.L_18:
        /*0030*/ 	.byte	0x04, 0x2f
        /*0032*/ 	.short	(.L_20 - .L_19)
	.align		4
.L_19:
        /*0034*/ 	.word	index@(_ZN7cutlass13device_kernelIN5flash19enable_sm80_to_sm89INS1_16FlashAttnFwdSm80INS1_25CollectiveMainloopFwdSm80ILi4ELi1ELb0EN4cute5tupleIJNS5_1CILi128EEENS7_ILi112EEENS7_ILi64EEEEEELi64ENS_10bfloat16_tEfNS_4arch4Sm80ELb1ELb0ELb0ELb0ELb1ELb0ELb1ELb1EEENS1_21CollectiveEpilogueFwdINS6_IJS8_SA_S9_EEENS6_IJNS7_ILi1EEESI_SI_EEESC_SE_Li128ELb0ELb1ELb1ELb0EEENS1_30DynamicPersistentTileSchedulerILi128ELi128ELb1ELb1ELb0EEEEEEEEEvNT_6ParamsE)
        /*0038*/ 	.word	0x00000004


	//----- nvinfo : EIATTR_FRAME_SIZE
	.align		4
.L_20:
        /*003c*/ 	.byte	0x04, 0x11
        /*003e*/ 	.short	(.L_22 - .L_21)
	.align		4
.L_21:
        /*0040*/ 	.word	index@(_ZN7cutlass13device_kernelIN5flash19enable_sm80_to_sm89INS1_16FlashAttnFwdSm80INS1_25CollectiveMainloopFwdSm80ILi4ELi1ELb0EN4cute5tupleIJNS5_1CILi128EEENS7_ILi112EEENS7_ILi64EEEEEELi64ENS_10bfloat16_tEfNS_4arch4Sm80ELb1ELb0ELb0ELb0ELb1ELb0ELb1ELb1EEENS1_21CollectiveEpilogueFwdINS6_IJS8_SA_S9_EEENS6_IJNS7_ILi1EEESI_SI_EEESC_SE_Li128ELb0ELb1ELb1ELb0EEENS1_30DynamicPersistentTileSchedulerILi128ELi128ELb1ELb1ELb0EEEEEEEEEvNT_6ParamsE)
        /*0044*/ 	.word	0x00000000


	//----- nvinfo : EIATTR_REGCOUNT
	.align		4
.L_22:
        /*0048*/ 	.byte	0x04, 0x2f
        /*004a*/ 	.short	(.L_24 - .L_23)
	.align		4
.L_23:
        /*004c*/ 	.word	index@(_ZN7cutlass13device_kernelIN5flash19enable_sm80_to_sm89INS1_16FlashAttnFwdSm80INS1_25CollectiveMainloopFwdSm80ILi4ELi1ELb0EN4cute5tupleIJNS5_1CILi128EEENS7_ILi80EEENS7_ILi64EEEEEELi64ENS_10bfloat16_tEfNS_4arch4Sm80ELb0ELb1ELb0ELb1ELb1ELb1ELb1ELb1EEENS1_21CollectiveEpilogueFwdINS6_IJS8_SA_S9_EEENS6_IJNS7_ILi1EEESI_SI_EEESC_SE_Li128ELb1ELb1ELb1ELb0EEENS1_36VarlenDynamicPersistentTileSchedulerILi128ELi80ELi128ELi128ELb1ELb1ELb0ELb1ELb0ELb1EEEEEEEEEvNT_6ParamsE)
        /*0050*/ 	.word	0x00000004


	//----- nvinfo : EIATTR_FRAME_SIZE
	.align		4
.L_24:
        /*0054*/ 	.byte	0x04, 0x11
        /*0056*/ 	.short	(.L_26 - .L_25)
	.align		4
.L_25:
        /*0058*/ 	.word	index@(_ZN7cutlass13device_kernelIN5flash19enable_sm80_to_sm89INS1_16FlashAttnFwdSm80INS1_25CollectiveMainloopFwdSm80ILi4ELi1ELb0EN4cute5tupleIJNS5_1CILi128EEENS7_ILi80EEENS7_ILi64EEEEEELi64ENS_10bfloat16_tEfNS_4arch4Sm80ELb0ELb1ELb0ELb1ELb1ELb1ELb1ELb1EEENS1_21CollectiveEpilogueFwdINS6_IJS8_SA_S9_EEENS6_IJNS7_ILi1EEESI_SI_EEESC_SE_Li128ELb1ELb1ELb1ELb0EEENS1_36VarlenDynamicPersistentTileSchedulerILi128ELi80ELi128ELi128ELb1ELb1ELb0ELb1ELb0ELb1EEEEEEEEEvNT_6ParamsE)
        /*005c*/ 	.word	0x00000000


	//----- nvinfo : EIATTR_REGCOUNT
	.align		4
.L_26:
        /*0060*/ 	.byte	0x04, 0x2f
        /*0062*/ 	.short	(.L_28 - .L_27)
	.align		4
.L_27:
        /*0064*/ 	.word	index@(_ZN7cutlass13device_kernelIN5flash19enable_sm80_to_sm89INS1_16FlashAttnFwdSm80INS1_25CollectiveMainloopFwdSm80ILi4ELi1ELb0EN4cute5tupleIJNS5_1CILi128EEENS7_ILi80EEENS7_ILi64EEEEEELi64ENS_10bfloat16_tEfNS_4arch4Sm80ELb0ELb1ELb0ELb1ELb1ELb0ELb1ELb1EEENS1_21CollectiveEpilogueFwdINS6_IJS8_SA_S9_EEENS6_IJNS7_ILi1EEESI_SI_EEESC_SE_Li128ELb1ELb1ELb1ELb0EEENS1_36VarlenDynamicPersistentTileSchedulerILi128ELi80ELi128ELi128ELb1ELb1ELb0ELb1ELb0ELb1EEEEEEEEEvNT_6ParamsE)
        /*0068*/ 	.word	0x00000004


	//----- nvinfo : EIATTR_FRAME_SIZE
	.align		4
.L_28:
        /*006c*/ 	.byte	0x04, 0x11
        /*006e*/ 	.short	(.L_30 - .L_29)
	.align		4
.L_29:
        /*0070*/ 	.word	index@(_ZN7cutlass13device_kernelIN5flash19enable_sm80_to_sm89INS1_16FlashAttnFwdSm80INS1_25CollectiveMainloopFwdSm80ILi4ELi1ELb0EN4cute5tupleIJNS5_1CILi128EEENS7_ILi80EEENS7_ILi64EEEEEELi64ENS_10bfloat16_tEfNS_4arch4Sm80ELb0ELb1ELb0ELb1ELb1ELb0ELb1ELb1EEENS1_21CollectiveEpilogueFwdINS6_IJS8_SA_S9_EEENS6_IJNS7_ILi1EEESI_SI_EEESC_SE_Li128ELb1ELb1ELb1ELb0EEENS1_36VarlenDynamicPersistentTileSchedulerILi128ELi80ELi128ELi128ELb1ELb1ELb0ELb1ELb0ELb1EEEEEEEEEvNT_6ParamsE)
        /*0074*/ 	.word	0x00000000


	//----- nvinfo : EIATTR_REGCOUNT
	.align		4
.L_30:
        /*0078*/ 	.byte	0x04, 0x2f
        /*007a*/ 	.short	(.L_32 - .L_31)
	.align		4
.L_31:
        /*007c*/ 	.word	index@(_ZN7cutlass13device_kernelIN5flash19enable_sm80_to_sm89INS1_16FlashAttnFwdSm80INS1_25CollectiveMainloopFwdSm80ILi4ELi1ELb0EN4cute5tupleIJNS5_1CILi128EEENS7_ILi96EEENS7_ILi64EEEEEELi64ENS_10bfloat16_tEfNS_4arch4Sm80ELb0ELb1ELb0ELb0ELb1ELb0ELb1ELb1EEENS1_21CollectiveEpilogueFwdINS6_IJS8_SA_S9_EEENS6_IJNS7_ILi1EEESI_SI_EEESC_SE_Li128ELb0ELb1ELb1ELb0EEENS1_19SingleTileSchedulerILb0ELb1ELb1ELi128EEEEEEEEEvNT_6ParamsE)
        /*0080*/ 	.word	0x00000004


	//----- nvinfo : EIATTR_FRAME_SIZE
	.align		4
.L_32:
        /*0084*/ 	.byte	0x04, 0x11
        /*0086*/ 	.short	(.L_34 - .L_33)
	.align		4
.L_33:
        /*0088*/ 	.word	index@(_ZN7cutlass13device_kernelIN5flash19enable_sm80_to_sm89INS1_16FlashAttnFwdSm80INS1_25CollectiveMainloopFwdSm80ILi4ELi1ELb0EN4cute5tupleIJNS5_1CILi128EEENS7_ILi96EEENS7_ILi64EEEEEELi64ENS_10bfloat16_tEfNS_4arch4Sm80ELb0ELb1ELb0ELb0ELb1ELb0ELb1ELb1EEENS1_21CollectiveEpilogueFwdINS6_IJS8_SA_S9_EEENS6_IJNS7_ILi1EEESI_SI_EEESC_SE_Li128ELb0ELb1ELb1ELb0EEENS1_19SingleTileSchedulerILb0ELb1ELb1ELi128EEEEEEEEEvNT_6ParamsE)
        /*008c*/ 	.word	0x00000000


	//----- nvinfo : EIATTR_REGCOUNT
	.align		4
.L_34:
        /*0090*/ 	.byte	0x04, 0x2f
        /*0092*/ 	.short	(.L_36 - .L_35)
	.align		4
.L_35:
        /*0094*/ 	.word	index@(_ZN7cutlass13device_kernelIN5flash19enable_sm80_to_sm89INS1_16FlashAttnFwdSm80INS1_25CollectiveMainloopFwdSm80ILi4ELi1ELb0EN4cute5tupleIJNS5_1CILi128EEENS7_ILi80EEENS7_ILi64EEEEEELi64ENS_10bfloat16_tEfNS_4arch4Sm80ELb0ELb0ELb0ELb1ELb1ELb1ELb1ELb1EEENS1_21CollectiveEpilogueFwdINS6_IJS8_SA_S9_EEENS6_IJNS7_ILi1EEESI_SI_EEESC_SE_Li128ELb1ELb1ELb1ELb0EEENS1_36VarlenDynamicPersistentTileSchedulerILi128ELi80ELi128ELi128ELb1ELb1ELb0ELb0ELb1ELb1EEEEEEEEEvNT_6ParamsE)
        /*0098*/ 	.word	0x00000004


	//----- nvinfo : EIATTR_FRAME_SIZE
	.align		4
.L_36:
        /*009c*/ 	.byte	0x04, 0x11
        /*009e*/ 	.short	(.L_38 - .L_37)
	.align		4
.L_37:
        /*00a0*/ 	.word	index@(_ZN7cutlass13device_kernelIN5flash19enable_sm80_to_sm89INS1_16FlashAttnFwdSm80INS1_25CollectiveMainloopFwdSm80ILi4ELi1ELb0EN4cute5tupleIJNS5_1CILi128EEENS7_ILi80EEENS7_ILi64EEEEEELi64ENS_10bfloat16_tEfNS_4arch4Sm80ELb0ELb0ELb0ELb1ELb1ELb1ELb1ELb1EEENS1_21CollectiveEpilogueFwdINS6_IJS8_SA_S9_EEENS6_IJNS7_ILi1EEESI_SI_EEESC_SE_Li128ELb1ELb1ELb1ELb0EEENS1_36VarlenDynamicPersistentTileSchedulerILi128ELi80ELi128ELi128ELb1ELb1ELb0ELb0ELb1ELb1EEEEEEEEEvNT_6ParamsE)
        /*00a4*/ 	.word	0x00000000


	//----- nvinfo : EIATTR_REGCOUNT
	.align		4
.L_38:
        /*00a8*/ 	.byte	0x04, 0x2f
        /*00aa*/ 	.short	(.L_40 - .L_39)
	.align		4
.L_39:
        /*00ac*/ 	.word	index@(_ZN7cutlass13device_kernelIN5flash19enable_sm80_to_sm89INS1_16FlashAttnFwdSm80INS1_25CollectiveMainloopFwdSm80ILi4ELi1ELb0EN4cute5tupleIJNS5_1CILi128EEENS7_ILi80EEENS7_ILi64EEEEEELi64ENS_10bfloat16_tEfNS_4arch4Sm80ELb0ELb0ELb0ELb1ELb1ELb0ELb1ELb1EEENS1_21CollectiveEpilogueFwdINS6_IJS8_SA_S9_EEENS6_IJNS7_ILi1EEESI_SI_EEESC_SE_Li128ELb1ELb1ELb1ELb0EEENS1_36VarlenDynamicPersistentTileSchedulerILi128ELi80ELi128ELi128ELb1ELb1ELb0ELb0ELb1ELb1EEEEEEEEEvNT_6ParamsE)
        /*00b0*/ 	.word	0x00000004


	//----- nvinfo : EIATTR_FRAME_SIZE
	.align		4
.L_40:
        /*00b4*/ 	.byte	0x04, 0x11
        /*00b6*/ 	.short	(.L_42 - .L_41)
	.align		4
.L_41:
        /*00b8*/ 	.word	index@(_ZN7cutlass13device_kernelIN5flash19enable_sm80_to_sm89INS1_16FlashAttnFwdSm80INS1_25CollectiveMainloopFwdSm80ILi4ELi1ELb0EN4cute5tupleIJNS5_1CILi128EEENS7_ILi80EEENS7_ILi64EEEEEELi64ENS_10bfloat16_tEfNS_4arch4Sm80ELb0ELb0ELb0ELb1ELb1ELb0ELb1ELb1EEENS1_21CollectiveEpilogueFwdINS6_IJS8_SA_S9_EEENS6_IJNS7_ILi1EEESI_SI_EEESC_SE_Li128ELb1ELb1ELb1ELb0EEENS1_36VarlenDynamicPersistentTileSchedulerILi128ELi80ELi128ELi128ELb1ELb1ELb0ELb0ELb1ELb1EEEEEEEEEvNT_6ParamsE)
        /*00bc*/ 	.word	0x00000000


	//----- nvinfo : EIATTR_REGCOUNT
	.align		4
.L_42:
        /*00c0*/ 	.byte	0x04, 0x2f
        /*00c2*/ 	.short	(.L_44 - .L_43)
	.align		4
.L_43:
        /*00c4*/ 	.word	index@(_ZN7cutlass13device_kernelIN5flash19enable_sm80_to_sm89INS1_16FlashAttnFwdSm80INS1_25CollectiveMainloopFwdSm80ILi4ELi1ELb0EN4cute5tupleIJNS5_1CILi128EEENS7_ILi112EEENS7_ILi64EEEEEELi64ENS_10bfloat16_tEfNS_4arch4Sm80ELb0ELb0ELb0ELb0ELb1ELb0ELb1ELb1EEENS1_21CollectiveEpilogueFwdINS6_IJS8_SA_S9_EEENS6_IJNS7_ILi1EEESI_SI_EEESC_SE_Li128ELb0ELb1ELb1ELb0EEENS1_19SingleTileSchedulerILb0ELb1ELb1ELi128EEEEEEEEEvNT_6ParamsE)
        /*00c8*/ 	.word	0x00000004


	//----- nvinfo : EIATTR_FRAME_SIZE
	.align		4
.L_44:
        /*00cc*/ 	.byte	0x04, 0x11
        /*00ce*/ 	.short	(.L_46 - .L_45)
	.align		4
.L_45:
        /*00d0*/ 	.word	index@(_ZN7cutlass13device_kernelIN5flash19enable_sm80_to_sm89INS1_16FlashAttnFwdSm80INS1_25CollectiveMainloopFwdSm80ILi4ELi1ELb0EN4cute5tupleIJNS5_1CILi128EEENS7_ILi112EEENS7_ILi64EEEEEELi64ENS_10bfloat16_tEfNS_4arch4Sm80ELb0ELb0ELb0ELb0ELb1ELb0ELb1ELb1EEENS1_21CollectiveEpilogueFwdINS6_IJS8_SA_S9_EEENS6_IJNS7_ILi1EEESI_SI_EEESC_SE_Li128ELb0ELb1ELb1ELb0EEENS1_19SingleTileSchedulerILb0ELb1ELb1ELi128EEEEEEEEEvNT_6ParamsE)
        /*00d4*/ 	.word	0x00000000


	//----- nvinfo : EIATTR_REGCOUNT
	.align		4
.L_46:
        /*00d8*/ 	.byte	0x04, 0x2f
        /*00da*/ 	.short	(.L_48 - .L_47)
	.align		4
.L_47:
        /*00dc*/ 	.word	index@(_ZN7cutlass13device_kernelIN5flash19enable_sm80_to_sm89INS1_16FlashAttnFwdSm80INS1_25CollectiveMainloopFwdSm80ILi4ELi1ELb0EN4cute5tupleIJNS5_1CILi128EEENS7_ILi80EEENS7_ILi64EEEEEELi64ENS_10bfloat16_tEfNS_4arch4Sm80ELb1ELb0ELb1ELb1ELb1ELb1ELb1ELb1EEENS1_21CollectiveEpilogueFwdINS6_IJS8_SA_S9_EEENS6_IJNS7_ILi1EEESI_SI_EEESC_SE_Li128ELb1ELb1ELb1ELb0EEENS1_36VarlenDynamicPersistentTileSchedulerILi128ELi80ELi128ELi128ELb1ELb1ELb0ELb1ELb1ELb1EEEEEEEEEvNT_6ParamsE)
        /*00e0*/ 	.word	0x00000004


	//----- nvinfo : EIATTR_FRAME_SIZE
	.align		4
.L_48:
        /*00e4*/ 	.byte	0x04, 0x11
        /*00e6*/ 	.short	(.L_50 - .L_49)
	.align		4
.L_49:
        /*00e8*/ 	.word	index@(_ZN7cutlass13device_kernelIN5flash19enable_sm80_to_sm89INS1_16FlashAttnFwdSm80INS1_25CollectiveMainloopFwdSm80ILi4ELi1ELb0EN4cute5tupleIJNS5_1CILi128EEENS7_ILi80EEENS7_ILi64EEEEEELi64ENS_10bfloat16_tEfNS_4arch4Sm80ELb1ELb0ELb1ELb1ELb1ELb1ELb1ELb1EEENS1_21CollectiveEpilogueFwdINS6_IJS8_SA_S9_EEENS6_IJNS7_ILi1EEESI_SI_EEESC_SE_Li128ELb1ELb1ELb1ELb0EEENS1_36VarlenDynamicPersistentTileSchedulerILi128ELi80ELi128ELi128ELb1ELb1ELb0ELb1ELb1ELb1EEEEEEEEEvNT_6ParamsE)
        /*00ec*/ 	.word	0x00000000


	//----- nvinfo : EIATTR_REGCOUNT
	.align		4
.L_50:
        /*00f0*/ 	.byte	0x04, 0x2f
        /*00f2*/ 	.short	(.L_52 - .L_51)
	.align		4
.L_51:
        /*00f4*/ 	.word	index@(_ZN7cutlass13device_kernelIN5flash19enable_sm80_to_sm89INS1_16FlashAttnFwdSm80INS1_25CollectiveMainloopFwdSm80ILi4ELi1ELb0EN4cute5tupleIJNS5_1CILi128EEENS7_ILi80EEENS7_ILi64EEEEEELi64ENS_10bfloat16_tEfNS_4arch4Sm80ELb1ELb0ELb1ELb1ELb1ELb0ELb1ELb1EEENS1_21CollectiveEpilogueFwdINS6_IJS8_SA_S9_EEENS6_IJNS7_ILi1EEESI_SI_EEESC_SE_Li128ELb1ELb1ELb1ELb0EEENS1_36VarlenDynamicPersistentTileSchedulerILi128ELi80ELi128ELi128ELb1ELb1ELb0ELb1ELb1ELb1EEEEEEEEEvNT_6ParamsE)
        /*00f8*/ 	.word	0x00000004


	//----- nvinfo : EIATTR_FRAME_SIZE
	.align		4
.L_52:
        /*00fc*/ 	.byte	0x04, 0x11
        /*00fe*/ 	.short	(.L_54 - .L_53)
	.align		4
.L_53:
        /*0100*/ 	.word	index@(_ZN7cutlass13device_kernelIN5flash19enable_sm80_to_sm89INS1_16FlashAttnFwdSm80INS1_25CollectiveMainloopFwdSm80ILi4ELi1ELb0EN4cute5tupleIJNS5_1CILi128EEENS7_ILi80EEENS7_ILi64EEEEEELi64ENS_10bfloat16_tEfNS_4arch4Sm80ELb1ELb0ELb1ELb1ELb1ELb0ELb1ELb1EEENS1_21CollectiveEpilogueFwdINS6_IJS8_SA_S9_EEENS6_IJNS7_ILi1EEESI_SI_EEESC_SE_Li128ELb1ELb1ELb1ELb0EEENS1_36VarlenDynamicPersistentTileSchedulerILi128ELi80ELi128ELi128ELb1ELb1ELb0ELb1ELb1ELb1EEEEEEEEEvNT_6ParamsE)
        /*0104*/ 	.word	0x00000000


	//----- nvinfo : EIATTR_REGCOUNT
	.align		4
.L_54:
        /*0108*/ 	.byte	0x04, 0x2f
        /*010a*/ 	.short	(.L_56 - .L_55)
	.align		4
.L_55:
        /*010c*/ 	.word	index@(_ZN7cutlass13device_kernelIN5flash19enable_sm80_to_sm89INS1_16FlashAttnFwdSm80INS1_25CollectiveMainloopFwdSm80ILi4ELi1ELb0EN4cute5tupleIJNS5_1CILi128EEENS7_ILi112EEENS7_ILi64EEEEEELi64ENS_10bfloat16_tEfNS_4arch4Sm80ELb1ELb0ELb1ELb0ELb1ELb0ELb1ELb1EEENS1_21CollectiveEpilogueFwdINS6_IJS8_SA_S9_EEENS6_IJNS7_ILi1EEESI_SI_EEESC_SE_Li128ELb0ELb1ELb1ELb0EEENS1_30DynamicPersistentTileSchedulerILi128ELi128ELb1ELb1ELb0EEEEEEEEEvNT_6ParamsE)
        /*0110*/ 	.word	0x00000004


	//----- nvinfo : EIATTR_FRAME_SIZE
	.align		4
.L_56:
        /*0114*/ 	.byte	0x04, 0x11
        /*0116*/ 	.short	(.L_58 - .L_57)
	.align		4
.L_57:
        /*0118*/ 	.word	index@(_ZN7cutlass13device_kernelIN5flash19enable_sm80_to_sm89INS1_16FlashAttnFwdSm80INS1_25CollectiveMainloopFwdSm80ILi4ELi1ELb0EN4cute5tupleIJNS5_1CILi128EEENS7_ILi112EEENS7_ILi64EEEEEELi64ENS_10bfloat16_tEfNS_4arch4Sm80ELb1ELb0ELb1ELb0ELb1ELb0ELb1ELb1EEENS1_21CollectiveEpilogueFwdINS6_IJS8_SA_S9_EEENS6_IJNS7_ILi1EEESI_SI_EEESC_SE_Li128ELb0ELb1ELb1ELb0EEENS1_30DynamicPersistentTileSchedulerILi128ELi128ELb1ELb1ELb0EEEEEEEEEvNT_6ParamsE)
        /*011c*/ 	.word	0x00000000


	//----- nvinfo : EIATTR_REGCOUNT
	.align		4
.L_58:
        /*0120*/ 	.byte	0x04, 0x2f
        /*0122*/ 	.short	(.L_60 - .L_59)
	.align		4
.L_59:
        /*0124*/ 	.word	index@(_ZN7cutlass13device_kernelIN5flash19enable_sm80_to_sm89INS1_16FlashAttnFwdSm80INS1_25CollectiveMainloopFwdSm80ILi4ELi1ELb0EN4cute5tupleIJNS5_1CILi128EEENS7_ILi80EEENS7_ILi64EEEEEELi64ENS_10bfloat16_tEfNS_4arch4Sm80ELb0ELb1ELb1ELb1ELb1ELb1ELb1ELb1EEENS1_21CollectiveEpilogueFwdINS6_IJS8_SA_S9_EEENS6_IJNS7_ILi1EEESI_SI_EEESC_SE_Li128ELb1ELb1ELb1ELb0EEENS1_36VarlenDynamicPersistentTileSchedulerILi128ELi80ELi128ELi128ELb1ELb1ELb0ELb1ELb0ELb1EEEEEEEEEvNT_6ParamsE)
        /*0128*/ 	.word	0x00000004


	//----- nvinfo : EIATTR_FRAME_SIZE
	.align		4
.L_60:
        /*012c*/ 	.byte	0x04, 0x11
        /*012e*/ 	.short	(.L_62 - .L_61)
	.align		4
.L_61:
        /*0130*/ 	.word	index@(_ZN7cutlass13device_kernelIN5flash19enable_sm80_to_sm89INS1_16FlashAttnFwdSm80INS1_25CollectiveMainloopFwdSm80ILi4ELi1ELb0EN4cute5tupleIJNS5_1CILi128EEENS7_ILi80EEENS7_ILi64EEEEEELi64ENS_10bfloat16_tEfNS_4arch4Sm80ELb0ELb1ELb1ELb1ELb1ELb1ELb1ELb1EEENS1_21CollectiveEpilogueFwdINS6_IJS8_SA_S9_EEENS6_IJNS7_ILi1EEESI_SI_EEESC_SE_Li128ELb1ELb1ELb1ELb0EEENS1_36VarlenDynamicPersistentTileSchedulerILi128ELi80ELi128ELi128ELb1ELb1ELb0ELb1ELb0ELb1EEEEEEEEEvNT_6ParamsE)
        /*0134*/ 	.word	0x00000000


	//----- nvinfo : EIATTR_REGCOUNT
	.align		4
.L_62:
        /*0138*/ 	.byte	0x04, 0x2f
        /*013a*/ 	.short	(.L_64 - .L_63)
	.align		4
.L_63:
        /*013c*/ 	.word	index@(_ZN7cutlass13device_kernelIN5flash19enable_sm80_to_sm89INS1_16FlashAttnFwdSm80INS1_25CollectiveMainloopFwdSm80ILi4ELi1ELb0EN4cute5tupleIJNS5_1CILi128EEENS7_ILi80EEENS7_ILi64EEEEEELi64ENS_10bfloat16_tEfNS_4arch4Sm80ELb0ELb1ELb1ELb1ELb1ELb0ELb1ELb1EEENS1_21CollectiveEpilogueFwdINS6_IJS8_SA_S9_EEENS6_IJNS7_ILi1EEESI_SI_EEESC_SE_Li128ELb1ELb1ELb1ELb0EEENS1_36VarlenDynamicPersistentTileSchedulerILi128ELi80ELi128ELi128ELb1ELb1ELb0ELb1ELb0ELb1EEEEEEEEEvNT_6ParamsE)
        /*0140*/ 	.word	0x00000004


	//----- nvinfo : EIATTR_FRAME_SIZE
	.align		4
.L_64:
        /*0144*/ 	.byte	0x04, 0x11
        /*0146*/ 	.short	(.L_66 - .L_65)
	.align		4
.L_65:
        /*0148*/ 	.word	index@(_ZN7cutlass13device_kernelIN5flash19enable_sm80_to_sm89INS1_16FlashAttnFwdSm80INS1_25CollectiveMainloopFwdSm80ILi4ELi1ELb0EN4cute5tupleIJNS5_1CILi128EEENS7_ILi80EEENS7_ILi64EEEEEELi64ENS_10bfloat16_tEfNS_4arch4Sm80ELb0ELb1ELb1ELb1ELb1ELb0ELb1ELb1EEENS1_21CollectiveEpilogueFwdINS6_IJS8_SA_S9_EEENS6_IJNS7_ILi1EEESI_SI_EEESC_SE_Li128ELb1ELb1ELb1ELb0EEENS1_36VarlenDynamicPersistentTileSchedulerILi128ELi80ELi128ELi128ELb1ELb1ELb0ELb1ELb0ELb1EEEEEEEEEvNT_6ParamsE)
        /*014c*/ 	.word	0x00000000


	//----- nvinfo : EIATTR_REGCOUNT
	.align		4
.L_66:
        /*0150*/ 	.byte	0x04, 0x2f
        /*0152*/ 	.short	(.L_68 - .L_67)
	.align		4
.L_67:
        /*0154*/ 	.word	index@(_ZN7cutlass13device_kernelIN5flash19enable_sm80_to_sm89INS1_16FlashAttnFwdSm80INS1_25CollectiveMainloopFwdSm80ILi4ELi1ELb0EN4cute5tupleIJNS5_1CILi128EEENS7_ILi96EEENS7_ILi64EEEEEELi64ENS_10bfloat16_tEfNS_4arch4Sm80ELb0ELb1ELb1ELb0ELb1ELb0ELb1ELb1EEENS1_21CollectiveEpilogueFwdINS6_IJS8_SA_S9_EEENS6_IJNS7_ILi1EEESI_SI_EEESC_SE_Li128ELb0ELb1ELb1ELb0EEENS1_19SingleTileSchedulerILb0ELb1ELb1ELi128EEEEEEEEEvNT_6ParamsE)
        /*0158*/ 	.word	0x00000004


	//----- nvinfo : EIATTR_FRAME_SIZE
	.align		4
.L_68:
        /*015c*/ 	.byte	0x04, 0x11
        /*015e*/ 	.short	(.L_70 - .L_69)
	.align		4
.L_69:
        /*0160*/ 	.word	index@(_ZN7cutlass13device_kernelIN5flash19enable_sm80_to_sm89INS1_16FlashAttnFwdSm80INS1_25CollectiveMainloopFwdSm80ILi4ELi1ELb0EN4cute5tupleIJNS5_1CILi128EEENS7_ILi96EEENS7_ILi64EEEEEELi64ENS_10bfloat16_tEfNS_4arch4Sm80ELb0ELb1ELb1ELb0ELb1ELb0ELb1ELb1EEENS1_21CollectiveEpilogueFwdINS6_IJS8_SA_S9_EEENS6_IJNS7_ILi1EEESI_SI_EEESC_SE_Li128ELb0ELb1ELb1ELb0EEENS1_19SingleTileSchedulerILb0ELb1ELb1ELi128EEEEEEEEEvNT_6ParamsE)
        /*0164*/ 	.word	0x00000000


	//----- nvinfo : EIATTR_REGCOUNT
	.align		4
.L_70:
        /*0168*/ 	.byte	0x04, 0x2f
        /*016a*/ 	.short	(.L_72 - .L_71)
	.align		4
.L_71:
        /*016c*/ 	.word	index@(_ZN7cutlass13device_kernelIN5flash19enable_sm80_to_sm89INS1_16FlashAttnFwdSm80INS1_25CollectiveMainloopFwdSm80ILi4ELi1ELb0EN4cute5tupleIJNS5_1CILi128EEENS7_ILi80EEENS7_ILi64EEEEEELi64ENS_10bfloat16_tEfNS_4arch4Sm80ELb0ELb0ELb1ELb1ELb1ELb1ELb1ELb1EEENS1_21CollectiveEpilogueFwdINS6_IJS8_SA_S9_EEENS6_IJNS7_ILi1EEESI_SI_EEESC_SE_Li128ELb1ELb1ELb1ELb0EEENS1_36VarlenDynamicPersistentTileSchedulerILi128ELi80ELi128ELi128ELb1ELb1ELb0ELb0ELb1ELb1EEEEEEEEEvNT_6ParamsE)
        /*0170*/ 	.word	0x00000004


	//----- nvinfo : EIATTR_FRAME_SIZE
	.align		4
.L_72:
        /*0174*/ 	.byte	0x04, 0x11
        /*0176*/ 	.short	(.L_74 - .L_73)
	.align		4
.L_73:
        /*0178*/ 	.word	index@(_ZN7cutlass13device_kernelIN5flash19enable_sm80_to_sm89INS1_16FlashAttnFwdSm80INS1_25CollectiveMainloopFwdSm80ILi4ELi1ELb0EN4cute5tupleIJNS5_1CILi128EEENS7_ILi80EEENS7_ILi64EEEEEELi64ENS_10bfloat16_tEfNS_4arch4Sm80ELb0ELb0ELb1ELb1ELb1ELb1ELb1ELb1EEENS1_21CollectiveEpilogueFwdINS6_IJS8_SA_S9_EEENS6_IJNS7_ILi1EEESI_SI_EEESC_SE_Li128ELb1ELb1ELb1ELb0EEENS1_36VarlenDynamicPersistentTileSchedulerILi128ELi80ELi128ELi128ELb1ELb1ELb0ELb0ELb1ELb1EEEEEEEEEvNT_6ParamsE)
        /*017c*/ 	.word	0x00000000


	//----- nvinfo : EIATTR_REGCOUNT
	.align		4
.L_74:
        /*0180*/ 	.byte	0x04, 0x2f
        /*0182*/ 	.short	(.L_76 - .L_75)
	.align		4
.L_75:
        /*0184*/ 	.word	index@(_ZN7cutlass13device_kernelIN5flash19enable_sm80_to_sm89INS1_16FlashAttnFwdSm80INS1_25CollectiveMainloopFwdSm80ILi4ELi1ELb0EN4cute5tupleIJNS5_1CILi128EEENS7_ILi80EEENS7_ILi64EEEEEELi64ENS_10bfloat16_tEfNS_4arch4Sm80ELb0ELb0ELb1ELb1ELb1ELb0ELb1ELb1EEENS1_21CollectiveEpilogueFwdINS6_IJS8_SA_S9_EEENS6_IJNS7_ILi1EEESI_SI_EEESC_SE_Li128ELb1ELb1ELb1ELb0EEENS1_36VarlenDynamicPersistentTileSchedulerILi128ELi80ELi128ELi128ELb1ELb1ELb0ELb0ELb1ELb1EEEEEEEEEvNT_6ParamsE)
        /*0188*/ 	.word	0x00000004


	//----- nvinfo : EIATTR_FRAME_SIZE
	.align		4
.L_76:
        /*018c*/ 	.byte	0x04, 0x11
        /*018e*/ 	.short	(.L_78 - .L_77)
	.align		4
.L_77:
        /*0190*/ 	.word	index@(_ZN7cutlass13device_kernelIN5flash19enable_sm80_to_sm89INS1_16FlashAttnFwdSm80INS1_25CollectiveMainloopFwdSm80ILi4ELi1ELb0EN4cute5tupleIJNS5_1CILi128EEENS7_ILi80EEENS7_ILi64EEEEEELi64ENS_10bfloat16_tEfNS_4arch4Sm80ELb0ELb0ELb1ELb1ELb1ELb0ELb1ELb1EEENS1_21CollectiveEpilogueFwdINS6_IJS8_SA_S9_EEENS6_IJNS7_ILi1EEESI_SI_EEESC_SE_Li128ELb1ELb1ELb1ELb0EEENS1_36VarlenDynamicPersistentTileSchedulerILi128ELi80ELi128ELi128ELb1ELb1ELb0ELb0ELb1ELb1EEEEEEEEEvNT_6ParamsE)
        /*0194*/ 	.word	0x00000000


	//----- nvinfo : EIATTR_REGCOUNT
	.align		4
.L_78:
        /*0198*/ 	.byte	0x04, 0x2f
        /*019a*/ 	.short	(.L_80 - .L_79)
	.align		4
.L_79:
        /*019c*/ 	.word	index@(_ZN7cutlass13device_kernelIN5flash19enable_sm80_to_sm89INS1_16FlashAttnFwdSm80INS1_25CollectiveMainloopFwdSm80ILi4ELi1ELb0EN4cute5tupleIJNS5_1CILi128EEENS7_ILi112EEENS7_ILi64EEEEEELi64ENS_10bfloat16_tEfNS_4arch4Sm80ELb0ELb0ELb1ELb0ELb1ELb0ELb1ELb1EEENS1_21CollectiveEpilogueFwdINS6_IJS8_SA_S9_EEENS6_IJNS7_ILi1EEESI_SI_EEESC_SE_Li128ELb0ELb1ELb1ELb0EEENS1_19SingleTileSchedulerILb0ELb1ELb1ELi128EEEEEEEEEvNT_6ParamsE)
        /*01a0*/ 	.word	0x00000004


	//----- nvinfo : EIATTR_FRAME_SIZE
	.align		4
.L_80:
        /*01a4*/ 	.byte	0x04, 0x11
        /*01a6*/ 	.short	(.L_82 - .L_81)
	.align		4
.L_81:
        /*01a8*/ 	.word	index@(_ZN7cutlass13device_kernelIN5flash19enable_sm80_to_sm89INS1_16FlashAttnFwdSm80INS1_25CollectiveMainloopFwdSm80ILi4ELi1ELb0EN4cute5tupleIJNS5_1CILi128EEENS7_ILi112EEENS7_ILi64EEEEEELi64ENS_10bfloat16_tEfNS_4arch4Sm80ELb0ELb0ELb1ELb0ELb1ELb0ELb1ELb1EEENS1_21CollectiveEpilogueFwdINS6_IJS8_SA_S9_EEENS6_IJNS7_ILi1EEESI_SI_EEESC_SE_Li128ELb0ELb1ELb1ELb0EEENS1_19SingleTileSchedulerILb0ELb1ELb1ELi128EEEEEEEEEvNT_6ParamsE)
        /*01ac*/ 	.word	0x00000000


	//----- nvinfo : EIATTR_MIN_STACK_SIZE
	.align		4
.L_82:
        /*01b0*/ 	.byte	0x04, 0x12
        /*01b2*/ 	.short	(.L_84 - .L_83)
	.align		4
.L_83:
        /*01b4*/ 	.word	index@(_ZN7cutlass13device_kernelIN5flash19enable_sm80_to_sm89INS1_16FlashAttnFwdSm80INS1_25CollectiveMainloopFwdSm80ILi4ELi1ELb0EN4cute5tupleIJNS5_1CILi128EEENS7_ILi112EEENS7_ILi64EEEEEELi64ENS_10bfloat16_tEfNS_4arch4Sm80ELb0ELb0ELb1ELb0ELb1ELb0ELb1ELb1EEENS1_21CollectiveEpilogueFwdINS6_IJS8_SA_S9_EEENS6_IJNS7_ILi1EEESI_SI_EEESC_SE_Li128ELb0ELb1ELb1ELb0EEENS1_19SingleTileSchedulerILb0ELb1ELb1ELi128EEEEEEEEEvNT_6ParamsE)
        /*01b8*/ 	.word	0x00000000


	//----- nvinfo : EIATTR_MIN_STACK_SIZE
	.align		4
.L_84:
        /*01bc*/ 	.byte	0x04, 0x12
        /*01be*/ 	.short	(.L_86 - .L_85)
	.align		4
.L_85:
        /*01c0*/ 	.word	index@(_ZN7cutlass13device_kernelIN5flash19enable_sm80_to_sm89INS1_16FlashAttnFwdSm80INS1_25CollectiveMainloopFwdSm80ILi4ELi1ELb0EN4cute5tupleIJNS5_1CILi128EEENS7_ILi80EEENS7_ILi64EEEEEELi64ENS_10bfloat16_tEfNS_4arch4Sm80ELb0ELb0ELb1ELb1ELb1ELb0ELb1ELb1EEENS1_21CollectiveEpilogueFwdINS6_IJS8_SA_S9_EEENS6_IJNS7_ILi1EEESI_SI_EEESC_SE_Li128ELb1ELb1ELb1ELb0EEENS1_36VarlenDynamicPersistentTileSchedulerILi128ELi80ELi128ELi128ELb1ELb1ELb0ELb0ELb1ELb1EEEEEEEEEvNT_6ParamsE)
        /*01c4*/ 	.word	0x00000000


	//----- nvinfo : EIATTR_MIN_STACK_SIZE
	.align		4
.L_86:
        /*01c8*/ 	.byte	0x04, 0x12
        /*01ca*/ 	.short	(.L_88 - .L_87)
	.align		4
.L_87:
        /*01cc*/ 	.word	index@(_ZN7cutlass13device_kernelIN5flash19enable_sm80_to_sm89INS1_16FlashAttnFwdSm80INS1_25CollectiveMainloopFwdSm80ILi4ELi1ELb0EN4cute5tupleIJNS5_1CILi128EEENS7_ILi80EEENS7_ILi64EEEEEELi64ENS_10bfloat16_tEfNS_4arch4Sm80ELb0ELb0ELb1ELb1ELb1ELb1ELb1ELb1EEENS1_21CollectiveEpilogueFwdINS6_IJS8_SA_S9_EEENS6_IJNS7_ILi1EEESI_SI_EEESC_SE_Li128ELb1ELb1ELb1ELb0EEENS1_36VarlenDynamicPersistentTileSchedulerILi128ELi80ELi128ELi128ELb1ELb1ELb0ELb0ELb1ELb1EEEEEEEEEvNT_6ParamsE)
        /*01d0*/ 	.word	0x00000000


	//----- nvinfo : EIATTR_MIN_STACK_SIZE
	.align		4
.L_88:
        /*01d4*/ 	.byte	0x04, 0x12
        /*01d6*/ 	.short	(.L_90 - .L_89)
	.align		4
.L_89:
        /*01d8*/ 	.word	index@(_ZN7cutlass13device_kernelIN5flash19enable_sm80_to_sm89INS1_16FlashAttnFwdSm80INS1_25CollectiveMainloopFwdSm80ILi4ELi1ELb0EN4cute5tupleIJNS5_1CILi128EEENS7_ILi96EEENS7_ILi64EEEEEELi64ENS_10bfloat16_tEfNS_4arch4Sm80ELb0ELb1ELb1ELb0ELb1ELb0ELb1ELb1EEENS1_21CollectiveEpilogueFwdINS6_IJS8_SA_S9_EEENS6_IJNS7_ILi1EEESI_SI_EEESC_SE_Li128ELb0ELb1ELb1ELb0EEENS1_19SingleTileSchedulerILb0ELb1ELb1ELi128EEEEEEEEEvNT_6ParamsE)
        /*01dc*/ 	.word	0x00000000


	//----- nvinfo : EIATTR_MIN_STACK_SIZE
	.align		4
.L_90:
        /*01e0*/ 	.byte	0x04, 0x12
        /*01e2*/ 	.short	(.L_92 - .L_91)
	.align		4
.L_91:
        /*01e4*/ 	.word	index@(_ZN7cutlass13device_kernelIN5flash19enable_sm80_to_sm89INS1_16FlashAttnFwdSm80INS1_25CollectiveMainloopFwdSm80ILi4ELi1ELb0EN4cute5tupleIJNS5_1CILi128EEENS7_ILi80EEENS7_ILi64EEEEEELi64ENS_10bfloat16_tEfNS_4arch4Sm80ELb0ELb1ELb1ELb1ELb1ELb0ELb1ELb1EEENS1_21CollectiveEpilogueFwdINS6_IJS8_SA_S9_EEENS6_IJNS7_ILi1EEESI_SI_EEESC_SE_Li128ELb1ELb1ELb1ELb0EEENS1_36VarlenDynamicPersistentTileSchedulerILi128ELi80ELi128ELi128ELb1ELb1ELb0ELb1ELb0ELb1EEEEEEEEEvNT_6ParamsE)
        /*01e8*/ 	.word	0x00000000


	//----- nvinfo : EIATTR_MIN_STACK_SIZE
	.align		4
.L_92:
        /*01ec*/ 	.byte	0x04, 0x12
        /*01ee*/ 	.short	(.L_94 - .L_93)
	.align		4
.L_93:
        /*01f0*/ 	.word	index@(_ZN7cutlass13device_kernelIN5flash19enable_sm80_to_sm89INS1_16FlashAttnFwdSm80INS1_25CollectiveMainloopFwdSm80ILi4ELi1ELb0EN4cute5tupleIJNS5_1CILi128EEENS7_ILi80EEENS7_ILi64EEEEEELi64ENS_10bfloat16_tEfNS_4arch4Sm80ELb0ELb1ELb1ELb1ELb1ELb1ELb1ELb1EEENS1_21CollectiveEpilogueFwdINS6_IJS8_SA_S9_EEENS6_IJNS7_ILi1EEESI_SI_EEESC_SE_Li128ELb1ELb1ELb1ELb0EEENS1_36VarlenDynamicPersistentTileSchedulerILi128ELi80ELi128ELi128ELb1ELb1ELb0ELb1ELb0ELb1EEEEEEEEEvNT_6ParamsE)
        /*01f4*/ 	.word	0x00000000


	//----- nvinfo : EIATTR_MIN_STACK_SIZE
	.align		4
.L_94:
        /*01f8*/ 	.byte	0x04, 0x12
        /*01fa*/ 	.short	(.L_96 - .L_95)
	.align		4
.L_95:
        /*01fc*/ 	.word	index@(_ZN7cutlass13device_kernelIN5flash19enable_sm80_to_sm89INS1_16FlashAttnFwdSm80INS1_25CollectiveMainloopFwdSm80ILi4ELi1ELb0EN4cute5tupleIJNS5_1CILi128EEENS7_ILi112EEENS7_ILi64EEEEEELi64ENS_10bfloat16_tEfNS_4arch4Sm80ELb1ELb0ELb1ELb0ELb1ELb0ELb1ELb1EEENS1_21CollectiveEpilogueFwdINS6_IJS8_SA_S9_EEENS6_IJNS7_ILi1EEESI_SI_EEESC_SE_Li128ELb0ELb1ELb1ELb0EEENS1_30DynamicPersistentTileSchedulerILi128ELi128ELb1ELb1ELb0EEEEEEEEEvNT_6ParamsE)
        /*0200*/ 	.word	0x00000000


	//----- nvinfo : EIATTR_MIN_STACK_SIZE
	.align		4
.L_96:
        /*0204*/ 	.byte	0x04, 0x12
        /*0206*/ 	.short	(.L_98 - .L_97)
	.align		4
.L_97:
        /*0208*/ 	.word	index@(_ZN7cutlass13device_kernelIN5flash19enable_sm80_to_sm89INS1_16FlashAttnFwdSm80INS1_25CollectiveMainloopFwdSm80ILi4ELi1ELb0EN4cute5tupleIJNS5_1CILi128EEENS7_ILi80EEENS7_ILi64EEEEEELi64ENS_10bfloat16_tEfNS_4arch4Sm80ELb1ELb0ELb1ELb1ELb1ELb0ELb1ELb1EEENS1_21CollectiveEpilogueFwdINS6_IJS8_SA_S9_EEENS6_IJNS7_ILi1EEESI_SI_EEESC_SE_Li128ELb1ELb1ELb1ELb0EEENS1_36VarlenDynamicPersistentTileSchedulerILi128ELi80ELi128ELi128ELb1ELb1ELb0ELb1ELb1ELb1EEEEEEEEEvNT_6ParamsE)
        /*020c*/ 	.word	0x00000000


	//----- nvinfo : EIATTR_MIN_STACK_SIZE
	.align		4
.L_98:
        /*0210*/ 	.byte	0x04, 0x12
        /*0212*/ 	.short	(.L_100 - .L_99)
	.align		4
.L_99:
        /*0214*/ 	.word	index@(_ZN7cutlass13device_kernelIN5flash19enable_sm80_to_sm89INS1_16FlashAttnFwdSm80INS1_25CollectiveMainloopFwdSm80ILi4ELi1ELb0EN4cute5tupleIJNS5_1CILi128EEENS7_ILi80EEENS7_ILi64EEEEEELi64ENS_10bfloat16_tEfNS_4arch4Sm80ELb1ELb0ELb1ELb1ELb1ELb1ELb1ELb1EEENS1_21CollectiveEpilogueFwdINS6_IJS8_SA_S9_EEENS6_IJNS7_ILi1EEESI_SI_EEESC_SE_Li128ELb1ELb1ELb1ELb0EEENS1_36VarlenDynamicPersistentTileSchedulerILi128ELi80ELi128ELi128ELb1ELb1ELb0ELb1ELb1ELb1EEEEEEEEEvNT_6ParamsE)
        /*0218*/ 	.word	0x00000000


	//----- nvinfo : EIATTR_MIN_STACK_SIZE
	.align		4
.L_100:
        /*021c*/ 	.byte	0x04, 0x12
        /*021e*/ 	.short	(.L_102 - .L_101)
	.align		4
.L_101:
        /*0220*/ 	.word	index@(_ZN7cutlass13device_kernelIN5flash19enable_sm80_to_sm89INS1_16FlashAttnFwdSm80INS1_25CollectiveMainloopFwdSm80ILi4ELi1ELb0EN4cute5tupleIJNS5_1CILi128EEENS7_ILi112EEENS7_ILi64EEEEEELi64ENS_10bfloat16_tEfNS_4arch4Sm80ELb0ELb0ELb0ELb0ELb1ELb0ELb1ELb1EEENS1_21CollectiveEpilogueFwdINS6_IJS8_SA_S9_EEENS6_IJNS7_ILi1EEESI_SI_EEESC_SE_Li128ELb0ELb1ELb1ELb0EEENS1_19SingleTileSchedulerILb0ELb1ELb1ELi128EEEEEEEEEvNT_6ParamsE)
        /*0224*/ 	.word	0x00000000


	//----- nvinfo : EIATTR_MIN_STACK_SIZE
	.align		4
.L_102:
        /*0228*/ 	.byte	0x04, 0x12
        /*022a*/ 	.short	(.L_104 - .L_103)
	.align		4
.L_103:
        /*022c*/ 	.word	index@(_ZN7cutlass13device_kernelIN5flash19enable_sm80_to_sm89INS1_16FlashAttnFwdSm80INS1_25CollectiveMainloopFwdSm80ILi4ELi1ELb0EN4cute5tupleIJNS5_1CILi128EEENS7_ILi80EEENS7_ILi64EEEEEELi64ENS_10bfloat16_tEfNS_4arch4Sm80ELb0ELb0ELb0ELb1ELb1ELb0ELb1ELb1EEENS1_21CollectiveEpilogueFwdINS6_IJS8_SA_S9_EEENS6_IJNS7_ILi1EEESI_SI_EEESC_SE_Li128ELb1ELb1ELb1ELb0EEENS1_36VarlenDynamicPersistentTileSchedulerILi128ELi80ELi128ELi128ELb1ELb1ELb0ELb0ELb1ELb1EEEEEEEEEvNT_6ParamsE)
        /*0230*/ 	.word	0x00000000


	//----- nvinfo : EIATTR_MIN_STACK_SIZE
	.align		4
.L_104:
        /*0234*/ 	.byte	0x04, 0x12
        /*0236*/ 	.short	(.L_106 - .L_105)
	.align		4
.L_105:
        /*0238*/ 	.word	index@(_ZN7cutlass13device_kernelIN5flash19enable_sm80_to_sm89INS1_16FlashAttnFwdSm80INS1_25CollectiveMainloopFwdSm80ILi4ELi1ELb0EN4cute5tupleIJNS5_1CILi128EEENS7_ILi80EEENS7_ILi64EEEEEELi64ENS_10bfloat16_tEfNS_4arch4Sm80ELb0ELb0ELb0ELb1ELb1ELb1ELb1ELb1EEENS1_21CollectiveEpilogueFwdINS6_IJS8_SA_S9_EEENS6_IJNS7_ILi1EEESI_SI_EEESC_SE_Li128ELb1ELb1ELb1ELb0EEENS1_36VarlenDynamicPersistentTileSchedulerILi128ELi80ELi128ELi128ELb1ELb1ELb0ELb0ELb1ELb1EEEEEEEEEvNT_6ParamsE)
        /*023c*/ 	.word	0x00000000


	//----- nvinfo : EIATTR_MIN_STACK_SIZE
	.align		4
.L_106:
        /*0240*/ 	.byte	0x04, 0x12
        /*0242*/ 	.short	(.L_108 - .L_107)
	.align		4
.L_107:
        /*0244*/ 	.word	index@(_ZN7cutlass13device_kernelIN5flash19enable_sm80_to_sm89INS1_16FlashAttnFwdSm80INS1_25CollectiveMainloopFwdSm80ILi4ELi1ELb0EN4cute5tupleIJNS5_1CILi128EEENS7_ILi96EEENS7_ILi64EEEEEELi64ENS_10bfloat16_tEfNS_4arch4Sm80ELb0ELb1ELb0ELb0ELb1ELb0ELb1ELb1EEENS1_21CollectiveEpilogueFwdINS6_IJS8_SA_S9_EEENS6_IJNS7_ILi1EEESI_SI_EEESC_SE_Li128ELb0ELb1ELb1ELb0EEENS1_19SingleTileSchedulerILb0ELb1ELb1ELi128EEEEEEEEEvNT_6ParamsE)
        /*0248*/ 	.word	0x00000000


	//----- nvinfo : EIATTR_MIN_STACK_SIZE
	.align		4
.L_108:
        /*024c*/ 	.byte	0x04, 0x12
        /*024e*/ 	.short	(.L_110 - .L_109)
	.align		4
.L_109:
        /*0250*/ 	.word	index@(_ZN7cutlass13device_kernelIN5flash19enable_sm80_to_sm89INS1_16FlashAttnFwdSm80INS1_25CollectiveMainloopFwdSm80ILi4ELi1ELb0EN4cute5tupleIJNS5_1CILi128EEENS7_ILi80EEENS7_ILi64EEEEEELi64ENS_10bfloat16_tEfNS_4arch4Sm80ELb0ELb1ELb0ELb1ELb1ELb0ELb1ELb1EEENS1_21CollectiveEpilogueFwdINS6_IJS8_SA_S9_EEENS6_IJNS7_ILi1EEESI_SI_EEESC_SE_Li128ELb1ELb1ELb1ELb0EEENS1_36VarlenDynamicPersistentTileSchedulerILi128ELi80ELi128ELi128ELb1ELb1ELb0ELb1ELb0ELb1EEEEEEEEEvNT_6ParamsE)
        /*0254*/ 	.word	0x00000000


	//----- nvinfo : EIATTR_MIN_STACK_SIZE
	.align		4
.L_110:
        /*0258*/ 	.byte	0x04, 0x12
        /*025a*/ 	.short	(.L_112 - .L_111)
	.align		4
.L_111:
        /*025c*/ 	.word	index@(_ZN7cutlass13device_kernelIN5flash19enable_sm80_to_sm89INS1_16FlashAttnFwdSm80INS1_25CollectiveMainloopFwdSm80ILi4ELi1ELb0EN4cute5tupleIJNS5_1CILi128EEENS7_ILi80EEENS7_ILi64EEEEEELi64ENS_10bfloat16_tEfNS_4arch4Sm80ELb0ELb1ELb0ELb1ELb1ELb1ELb1ELb1EEENS1_21CollectiveEpilogueFwdINS6_IJS8_SA_S9_EEENS6_IJNS7_ILi1EEESI_SI_EEESC_SE_Li128ELb1ELb1ELb1ELb0EEENS1_36VarlenDynamicPersistentTileSchedulerILi128ELi80ELi128ELi128ELb1ELb1ELb0ELb1ELb0ELb1EEEEEEEEEvNT_6ParamsE)
        /*0260*/ 	.word	0x00000000


	//----- nvinfo : EIATTR_MIN_STACK_SIZE
	.align		4
.L_112:
        /*0264*/ 	.byte	0x04, 0x12
        /*0266*/ 	.short	(.L_114 - .L_113)
	.align		4
.L_113:
        /*0268*/ 	.word	index@(_ZN7cutlass13device_kernelIN5flash19enable_sm80_to_sm89INS1_16FlashAttnFwdSm80INS1_25CollectiveMainloopFwdSm80ILi4ELi1ELb0EN4cute5tupleIJNS5_1CILi128EEENS7_ILi112EEENS7_ILi64EEEEEELi64ENS_10bfloat16_tEfNS_4arch4Sm80ELb1ELb0ELb0ELb0ELb1ELb0ELb1ELb1EEENS1_21CollectiveEpilogueFwdINS6_IJS8_SA_S9_EEENS6_IJNS7_ILi1EEESI_SI_EEESC_SE_Li128ELb0ELb1ELb1ELb0EEENS1_30DynamicPersistentTileSchedulerILi128ELi128ELb1ELb1ELb0EEEEEEEEEvNT_6ParamsE)
        /*026c*/ 	.word	0x00000000


	//----- nvinfo : EIATTR_MIN_STACK_SIZE
	.align		4
.L_114:
        /*0270*/ 	.byte	0x04, 0x12
        /*0272*/ 	.short	(.L_116 - .L_115)
	.align		4
.L_115:
        /*0274*/ 	.word	index@(_ZN7cutlass13device_kernelIN5flash19enable_sm80_to_sm89INS1_16FlashAttnFwdSm80INS1_25CollectiveMainloopFwdSm80ILi4ELi1ELb0EN4cute5tupleIJNS5_1CILi128EEENS7_ILi80EEENS7_ILi64EEEEEELi64ENS_10bfloat16_tEfNS_4arch4Sm80ELb1ELb0ELb0ELb1ELb1ELb0ELb1ELb1EEENS1_21CollectiveEpilogueFwdINS6_IJS8_SA_S9_EEENS6_IJNS7_ILi1EEESI_SI_EEESC_SE_Li128ELb1ELb1ELb1ELb0EEENS1_36VarlenDynamicPersistentTileSchedulerILi128ELi80ELi128ELi128ELb1ELb1ELb0ELb1ELb1ELb1EEEEEEEEEvNT_6ParamsE)
        /*0278*/ 	.word	0x00000000


	//----- nvinfo : EIATTR_MIN_STACK_SIZE
	.align		4
.L_116:
        /*027c*/ 	.byte	0x04, 0x12
        /*027e*/ 	.short	(.L_118 - .L_117)
	.align		4
.L_117:
        /*0280*/ 	.word	index@(_ZN7cutlass13device_kernelIN5flash19enable_sm80_to_sm89INS1_16FlashAttnFwdSm80INS1_25CollectiveMainloopFwdSm80ILi4ELi1ELb0EN4cute5tupleIJNS5_1CILi128EEENS7_ILi80EEENS7_ILi64EEEEEELi64ENS_10bfloat16_tEfNS_4arch4Sm80ELb1ELb0ELb0ELb1ELb1ELb1ELb1ELb1EEENS1_21CollectiveEpilogueFwdINS6_IJS8_SA_S9_EEENS6_IJNS7_ILi1EEESI_SI_EEESC_SE_Li128ELb1ELb1ELb1ELb0EEENS1_36VarlenDynamicPersistentTileSchedulerILi128ELi80ELi128ELi128ELb1ELb1ELb0ELb1ELb1ELb1EEEEEEEEEvNT_6ParamsE)
        /*0284*/ 	.word	0x00000000
.L_118:


//--------------------- .nv.compat                --------------------------
	.section	.nv.compat,"",@"SHT_CUDA_COMPAT_INFO"
	.align	4
        /*0000*/ 	.byte	0x02, 0x09, 0x01, 0x00, 0x02, 0x02, 0x01, 0x00, 0x02, 0x05, 0x05, 0x00, 0x03, 0x07, 0x01, 0x01
        /*0010*/ 	.byte	0x02, 0x03, 0x00, 0x00, 0x02, 0x06, 0x01, 0x00, 0x04, 0x0b, 0x08, 0x00, 0x00, 0x00, 0x00, 0x00
        /*0020*/ 	.byte	0x00, 0x00, 0x00, 0x00


//--------------------- .nv.info._ZN7cutlass13device_kernelIN5flash19enable_sm80_to_sm89INS1_16FlashAttnFwdSm80INS1_25CollectiveMainloopFwdSm80ILi4ELi1ELb0EN4cute5tupleIJNS5_1CILi128EEENS7_ILi112EEENS7_ILi64EEEEEELi64ENS_10bfloat16_tEfNS_4arch4Sm80ELb0ELb0ELb1ELb0ELb1ELb0ELb1ELb1EEENS1_21CollectiveEpilogueFwdINS6_IJS8_SA_S9_EEENS6_IJNS7_ILi1EEESI_SI_EEESC_SE_Li128ELb0ELb1ELb1ELb0EEENS1_19SingleTileSchedulerILb0ELb1ELb1ELi128EEEEEEEEEvNT_6ParamsE --------------------------
	.section	.nv.info._ZN7cutlass13device_kernelIN5flash19enable_sm80_to_sm89INS1_16FlashAttnFwdSm80INS1_25CollectiveMainloopFwdSm80ILi4ELi1ELb0EN4cute5tupleIJNS5_1CILi128EEENS7_ILi112EEENS7_ILi64EEEEEELi64ENS_10bfloat16_tEfNS_4arch4Sm80ELb0ELb0ELb1ELb0ELb1ELb0ELb1ELb1EEENS1_21CollectiveEpilogueFwdINS6_IJS8_SA_S9_EEENS6_IJNS7_ILi1EEESI_SI_EEESC_SE_Li128ELb0ELb1ELb1ELb0EEENS1_19SingleTileSchedulerILb0ELb1ELb1ELi128EEEEEEEEEvNT_6ParamsE,"",@"SHT_CUDA_INFO"
	.sectionflags	@""
	.align	4


	//----- nvinfo : EIATTR_CUDA_API_VERSION
	.align		4
        /*0000*/ 	.byte	0x04, 0x37
        /*0002*/ 	.short	(.L_120 - .L_119)
.L_119:
        /*0004*/ 	.word	0x00000082


	//----- nvinfo : EIATTR_KPARAM_INFO
	.align		4
.L_120:
        /*0008*/ 	.byte	0x04, 0x17
        /*000a*/ 	.short	(.L_122 - .L_121)
.L_121:
        /*000c*/ 	.word	0x00000000
        /*0010*/ 	.short	0x0000
        /*0012*/ 	.short	0x0000
        /*0014*/ 	.byte	0x00, 0xf0, 0x61, 0x10


	//----- nvinfo : EIATTR_SPARSE_MMA_MASK
	.align		4
.L_122:
        /*0018*/ 	.byte	0x03, 0x50
        /*001a*/ 	.short	0x0000


	//----- nvinfo : EIATTR_MAXREG_COUNT
	.align		4
        /*001c*/ 	.byte	0x03, 0x1b
        /*001e*/ 	.short	0x00ff


	//----- nvinfo : EIATTR_MERCURY_ISA_VERSION
	.align		4
        /*0020*/ 	.byte	0x03, 0x5f
        /*0022*/ 	.short	0x0101


	//----- nvinfo : EIATTR_EXIT_INSTR_OFFSETS
	.align		4
        /*0024*/ 	.byte	0x04, 0x1c
        /*0026*/ 	.short	(.L_124 - .L_123)


	//   ....[0]....
.L_123:
        /*0028*/ 	.word	0x00000010


	//----- nvinfo : EIATTR_MAX_THREADS
	.align		4
.L_124:
        /*002c*/ 	.byte	0x04, 0x05
        /*002e*/ 	.short	(.L_126 - .L_125)
.L_125:
        /*0030*/ 	.word	0x00000080
        /*0034*/ 	.word	0x00000001
        /*0038*/ 	.word	0x00000001


	//----- nvinfo : EIATTR_CBANK_PARAM_SIZE
	.align		4
.L_126:
        /*003c*/ 	.byte	0x03, 0x19
        /*003e*/ 	.short	0x0418


	//----- nvinfo : EIATTR_PARAM_CBANK
	.align		4
        /*0040*/ 	.byte	0x04, 0x0a
        /*0042*/ 	.short	(.L_128 - .L_127)
	.align		4
.L_127:
        /*0044*/ 	.word	index@(.nv.constant0._ZN7cutlass13device_kernelIN5flash19enable_sm80_to_sm89INS1_16FlashAttnFwdSm80INS1_25CollectiveMainloopFwdSm80ILi4ELi1ELb0EN4cute5tupleIJNS5_1CILi128EEENS7_ILi112EEENS7_ILi64EEEEEELi64ENS_10bfloat16_tEfNS_4arch4Sm80ELb0ELb0ELb1ELb0ELb1ELb0ELb1ELb1EEENS1_21CollectiveEpilogueFwdINS6_IJS8_SA_S9_EEENS6_IJNS7_ILi1EEESI_SI_EEESC_SE_Li128ELb0ELb1ELb1ELb0EEENS1_19SingleTileSchedulerILb0ELb1ELb1ELi128EEEEEEEEEvNT_6ParamsE)
        /*0048*/ 	.short	0x0210
        /*004a*/ 	.short	0x0418


	//----- nvinfo : EIATTR_SW_WAR
	.align		4
.L_128:
        /*004c*/ 	.byte	0x04, 0x36
        /*004e*/ 	.short	(.L_130 - .L_129)
.L_129:
        /*0050*/ 	.word	0x00000008
.L_130:


//--------------------- .nv.info._ZN7cutlass13device_kernelIN5flash19enable_sm80_to_sm89INS1_16FlashAttnFwdSm80INS1_25CollectiveMainloopFwdSm80ILi4ELi1ELb0EN4cute5tupleIJNS5_1CILi128EEENS7_ILi80EEENS7_ILi64EEEEEELi64ENS_10bfloat16_tEfNS_4arch4Sm80ELb0ELb0ELb1ELb1ELb1ELb0ELb1ELb1EEENS1_21CollectiveEpilogueFwdINS6_IJS8_SA_S9_EEENS6_IJNS7_ILi1EEESI_SI_EEESC_SE_Li128ELb1ELb1ELb1ELb0EEENS1_36VarlenDynamicPersistentTileSchedulerILi128ELi80ELi128ELi128ELb1ELb1ELb0ELb0ELb1ELb1EEEEEEEEEvNT_6ParamsE --------------------------
	.section	.nv.info._ZN7cutlass13device_kernelIN5flash19enable_sm80_to_sm89INS1_16FlashAttnFwdSm80INS1_25CollectiveMainloopFwdSm80ILi4ELi1ELb0EN4cute5tupleIJNS5_1CILi128EEENS7_ILi80EEENS7_ILi64EEEEEELi64ENS_10bfloat16_tEfNS_4arch4Sm80ELb0ELb0ELb1ELb1ELb1ELb0ELb1ELb1EEENS1_21CollectiveEpilogueFwdINS6_IJS8_SA_S9_EEENS6_IJNS7_ILi1EEESI_SI_EEESC_SE_Li128ELb1ELb1ELb1ELb0EEENS1_36VarlenDynamicPersistentTileSchedulerILi128ELi80ELi128ELi128ELb1ELb1ELb0ELb0ELb1ELb1EEEEEEEEEvNT_6ParamsE,"",@"SHT_CUDA_INFO"
	.sectionflags	@""
	.align	4


	//----- nvinfo : EIATTR_CUDA_API_VERSION
	.align		4
        /*0000*/ 	.byte	0x04, 0x37
        /*0002*/ 	.short	(.L_132 - .L_131)
.L_131:
        /*0004*/ 	.word	0x00000082


	//----- nvinfo : EIATTR_KPARAM_INFO
	.align		4
.L_132:
        /*0008*/ 	.byte	0x04, 0x17
        /*000a*/ 	.short	(.L_134 - .L_133)
.L_133:
        /*000c*/ 	.word	0x00000000
        /*0010*/ 	.short	0x0000
        /*0012*/ 	.short	0x0000
        /*0014*/ 	.byte	0x00, 0xf0, 0xe1, 0x10


	//----- nvinfo : EIATTR_SPARSE_MMA_MASK
	.align		4
.L_134:
        /*0018*/ 	.byte	0x03, 0x50
        /*001a*/ 	.short	0x0000


	//----- nvinfo : EIATTR_MAXREG_COUNT
	.align		4
        /*001c*/ 	.byte	0x03, 0x1b
        /*001e*/ 	.short	0x00ff


	//----- nvinfo : EIATTR_MERCURY_ISA_VERSION
	.align		4
        /*0020*/ 	.byte	0x03, 0x5f
        /*0022*/ 	.short	0x0101


	//----- nvinfo : EIATTR_EXIT_INSTR_OFFSETS
	.align		4
        /*0024*/ 	.byte	0x04, 0x1c
        /*0026*/ 	.short	(.L_136 - .L_135)


	//   ....[0]....
.L_135:
        /*0028*/ 	.word	0x00000010


	//----- nvinfo : EIATTR_MAX_THREADS
	.align		4
.L_136:
        /*002c*/ 	.byte	0x04, 0x05
        /*002e*/ 	.short	(.L_138 - .L_137)
.L_137:
        /*0030*/ 	.word	0x00000080
        /*0034*/ 	.word	0x00000001
        /*0038*/ 	.word	0x00000001


	//----- nvinfo : EIATTR_CBANK_PARAM_SIZE
	.align		4
.L_138:
        /*003c*/ 	.byte	0x03, 0x19
        /*003e*/ 	.short	0x0438


	//----- nvinfo : EIATTR_PARAM_CBANK
	.align		4
        /*0040*/ 	.byte	0x04, 0x0a
        /*0042*/ 	.short	(.L_140 - .L_139)
	.align		4
.L_139:
        /*0044*/ 	.word	index@(.nv.constant0._ZN7cutlass13device_kernelIN5flash19enable_sm80_to_sm89INS1_16FlashAttnFwdSm80INS1_25CollectiveMainloopFwdSm80ILi4ELi1ELb0EN4cute5tupleIJNS5_1CILi128EEENS7_ILi80EEENS7_ILi64EEEEEELi64ENS_10bfloat16_tEfNS_4arch4Sm80ELb0ELb0ELb1ELb1ELb1ELb0ELb1ELb1EEENS1_21CollectiveEpilogueFwdINS6_IJS8_SA_S9_EEENS6_IJNS7_ILi1EEESI_SI_EEESC_SE_Li128ELb1ELb1ELb1ELb0EEENS1_36VarlenDynamicPersistentTileSchedulerILi128ELi80ELi128ELi128ELb1ELb1ELb0ELb0ELb1ELb1EEEEEEEEEvNT_6ParamsE)
        /*0048*/ 	.short	0x0210
        /*004a*/ 	.short	0x0438


	//----- nvinfo : EIATTR_SW_WAR
	.align		4
.L_140:
        /*004c*/ 	.byte	0x04, 0x36
        /*004e*/ 	.short	(.L_142 - .L_141)
.L_141:
        /*0050*/ 	.word	0x00000008
.L_142:


//--------------------- .nv.info._ZN7cutlass13device_kernelIN5flash19enable_sm80_to_sm89INS1_16FlashAttnFwdSm80INS1_25CollectiveMainloopFwdSm80ILi4ELi1ELb0EN4cute5tupleIJNS5_1CILi128EEENS7_ILi80EEENS7_ILi64EEEEEELi64ENS_10bfloat16_tEfNS_4arch4Sm80ELb0ELb0ELb1ELb1ELb1ELb1ELb1ELb1EEENS1_21CollectiveEpilogueFwdINS6_IJS8_SA_S9_EEENS6_IJNS7_ILi1EEESI_SI_EEESC_SE_Li128ELb1ELb1ELb1ELb0EEENS1_36VarlenDynamicPersistentTileSchedulerILi128ELi80ELi128ELi128ELb1ELb1ELb0ELb0ELb1ELb1EEEEEEEEEvNT_6ParamsE --------------------------
	.section	.nv.info._ZN7cutlass13device_kernelIN5flash19enable_sm80_to_sm89INS1_16FlashAttnFwdSm80INS1_25CollectiveMainloopFwdSm80ILi4ELi1ELb0EN4cute5tupleIJNS5_1CILi128EEENS7_ILi80EEENS7_ILi64EEEEEELi64ENS_10bfloat16_tEfNS_4arch4Sm80ELb0ELb0ELb1ELb1ELb1ELb1ELb1ELb1EEENS1_21CollectiveEpilogueFwdINS6_IJS8_SA_S9_EEENS6_IJNS7_ILi1EEESI_SI_EEESC_SE_Li128ELb1ELb1ELb1ELb0EEENS1_36VarlenDynamicPersistentTileSchedulerILi128ELi80ELi128ELi128ELb1ELb1ELb0ELb0ELb1ELb1EEEEEEEEEvNT_6ParamsE,"",@"SHT_CUDA_INFO"
	.sectionflags	@""
	.align	4


	//----- nvinfo : EIATTR_CUDA_API_VERSION
	.align		4
        /*0000*/ 	.byte	0x04, 0x37
        /*0002*/ 	.short	(.L_144 - .L_143)
.L_143:
        /*0004*/ 	.word	0x00000082


	//----- nvinfo : EIATTR_KPARAM_INFO
	.align		4
.L_144:
        /*0008*/ 	.byte	0x04, 0x17
        /*000a*/ 	.short	(.L_146 - .L_145)
.L_145:
        /*000c*/ 	.word	0x00000000
        /*0010*/ 	.short	0x0000
        /*0012*/ 	.short	0x0000
        /*0014*/ 	.byte	0x00, 0xf0, 0xe1, 0x10


	//----- nvinfo : EIATTR_SPARSE_MMA_MASK
	.align		4
.L_146:
        /*0018*/ 	.byte	0x03, 0x50
        /*001a*/ 	.short	0x0000


	//----- nvinfo : EIATTR_MAXREG_COUNT
	.align		4
        /*001c*/ 	.byte	0x03, 0x1b
        /*001e*/ 	.short	0x00ff


	//----- nvinfo : EIATTR_MERCURY_ISA_VERSION
	.align		4
        /*0020*/ 	.byte	0x03, 0x5f
        /*0022*/ 	.short	0x0101


	//----- nvinfo : EIATTR_EXIT_INSTR_OFFSETS
	.align		4
        /*0024*/ 	.byte	0x04, 0x1c
        /*0026*/ 	.short	(.L_148 - .L_147)


	//   ....[0]....
.L_147:
        /*0028*/ 	.word	0x00000010


	//----- nvinfo : EIATTR_MAX_THREADS
	.align		4
.L_148:
        /*002c*/ 	.byte	0x04, 0x05
        /*002e*/ 	.short	(.L_150 - .L_149)
.L_149:
        /*0030*/ 	.word	0x00000080
        /*0034*/ 	.word	0x00000001
        /*0038*/ 	.word	0x00000001


	//----- nvinfo : EIATTR_CBANK_PARAM_SIZE
	.align		4
.L_150:
        /*003c*/ 	.byte	0x03, 0x19
        /*003e*/ 	.short	0x0438


	//----- nvinfo : EIATTR_PARAM_CBANK
	.align		4
        /*0040*/ 	.byte	0x04, 0x0a
        /*0042*/ 	.short	(.L_152 - .L_151)
	.align		4
.L_151:
        /*0044*/ 	.word	index@(.nv.constant0._ZN7cutlass13device_kernelIN5flash19enable_sm80_to_sm89INS1_16FlashAttnFwdSm80INS1_25CollectiveMainloopFwdSm80ILi4ELi1ELb0EN4cute5tupleIJNS5_1CILi128EEENS7_ILi80EEENS7_ILi64EEEEEELi64ENS_10bfloat16_tEfNS_4arch4Sm80ELb0ELb0ELb1ELb1ELb1ELb1ELb1ELb1EEENS1_21CollectiveEpilogueFwdINS6_IJS8_SA_S9_EEENS6_IJNS7_ILi1EEESI_SI_EEESC_SE_Li128ELb1ELb1ELb1ELb0EEENS1_36VarlenDynamicPersistentTileSchedulerILi128ELi80ELi128ELi128ELb1ELb1ELb0ELb0ELb1ELb1EEEEEEEEEvNT_6ParamsE)
        /*0048*/ 	.short	0x0210
        /*004a*/ 	.short	0x0438


	//----- nvinfo : EIATTR_SW_WAR
	.align		4
.L_152:
        /*004c*/ 	.byte	0x04, 0x36
        /*004e*/ 	.short	(.L_154 - .L_153)
.L_153:
        /*0050*/ 	.word	0x00000008
.L_154:


//--------------------- .nv.info._ZN7cutlass13device_kernelIN5flash19enable_sm80_to_sm89INS1_16FlashAttnFwdSm80INS1_25CollectiveMainloopFwdSm80ILi4ELi1ELb0EN4cute5tupleIJNS5_1CILi128EEENS7_ILi96EEENS7_ILi64EEEEEELi64ENS_10bfloat16_tEfNS_4arch4Sm80ELb0ELb1ELb1ELb0ELb1ELb0ELb1ELb1EEENS1_21CollectiveEpilogueFwdINS6_IJS8_SA_S9_EEENS6_IJNS7_ILi1EEESI_SI_EEESC_SE_Li128ELb0ELb1ELb1ELb0EEENS1_19SingleTileSchedulerILb0ELb1ELb1ELi128EEEEEEEEEvNT_6ParamsE --------------------------
	.section	.nv.info._ZN7cutlass13device_kernelIN5flash19enable_sm80_to_sm89INS1_16FlashAttnFwdSm80INS1_25CollectiveMainloopFwdSm80ILi4ELi1ELb0EN4cute5tupleIJNS5_1CILi128EEENS7_ILi96EEENS7_ILi64EEEEEELi64ENS_10bfloat16_tEfNS_4arch4Sm80ELb0ELb1ELb1ELb0ELb1ELb0ELb1ELb1EEENS1_21CollectiveEpilogueFwdINS6_IJS8_SA_S9_EEENS6_IJNS7_ILi1EEESI_SI_EEESC_SE_Li128ELb0ELb1ELb1ELb0EEENS1_19SingleTileSchedulerILb0ELb1ELb1ELi128EEEEEEEEEvNT_6ParamsE,"",@"SHT_CUDA_INFO"
	.sectionflags	@""
	.align	4


	//----- nvinfo : EIATTR_CUDA_API_VERSION
	.align		4
        /*0000*/ 	.byte	0x04, 0x37
        /*0002*/ 	.short	(.L_156 - .L_155)
.L_155:
        /*0004*/ 	.word	0x00000082


	//----- nvinfo : EIATTR_KPARAM_INFO
	.align		4
.L_156:
        /*0008*/ 	.byte	0x04, 0x17
        /*000a*/ 	.short	(.L_158 - .L_157)
.L_157:
        /*000c*/ 	.word	0x00000000
        /*0010*/ 	.short	0x0000
        /*0012*/ 	.short	0x0000
        /*0014*/ 	.byte	0x00, 0xf0, 0x61, 0x10


	//----- nvinfo : EIATTR_SPARSE_MMA_MASK
	.align		4
.L_158:
        /*0018*/ 	.byte	0x03, 0x50
        /*001a*/ 	.short	0x0000


	//----- nvinfo : EIATTR_MAXREG_COUNT
	.align		4
        /*001c*/ 	.byte	0x03, 0x1b
        /*001e*/ 	.short	0x00ff


	//----- nvinfo : EIATTR_MERCURY_ISA_VERSION
	.align		4
        /*0020*/ 	.byte	0x03, 0x5f
        /*0022*/ 	.short	0x0101


	//----- nvinfo : EIATTR_EXIT_INSTR_OFFSETS
	.align		4
        /*0024*/ 	.byte	0x04, 0x1c
        /*0026*/ 	.short	(.L_160 - .L_159)


	//   ....[0]....
.L_159:
        /*0028*/ 	.word	0x00000010


	//----- nvinfo : EIATTR_MAX_THREADS
	.align		4
.L_160:
        /*002c*/ 	.byte	0x04, 0x05
        /*002e*/ 	.short	(.L_162 - .L_161)
.L_161:
        /*0030*/ 	.word	0x00000080
        /*0034*/ 	.word	0x00000001
        /*0038*/ 	.word	0x00000001


	//----- nvinfo : EIATTR_CBANK_PARAM_SIZE
	.align		4
.L_162:
        /*003c*/ 	.byte	0x03, 0x19
        /*003e*/ 	.short	0x0418


	//----- nvinfo : EIATTR_PARAM_CBANK
	.align		4
        /*0040*/ 	.byte	0x04, 0x0a
        /*0042*/ 	.short	(.L_164 - .L_163)
	.align		4
.L_163:
        /*0044*/ 	.word	index@(.nv.constant0._ZN7cutlass13device_kernelIN5flash19enable_sm80_to_sm89INS1_16FlashAttnFwdSm80INS1_25CollectiveMainloopFwdSm80ILi4ELi1ELb0EN4cute5tupleIJNS5_1CILi128EEENS7_ILi96EEENS7_ILi64EEEEEELi64ENS_10bfloat16_tEfNS_4arch4Sm80ELb0ELb1ELb1ELb0ELb1ELb0ELb1ELb1EEENS1_21CollectiveEpilogueFwdINS6_IJS8_SA_S9_EEENS6_IJNS7_ILi1EEESI_SI_EEESC_SE_Li128ELb0ELb1ELb1ELb0EEENS1_19SingleTileSchedulerILb0ELb1ELb1ELi128EEEEEEEEEvNT_6ParamsE)
        /*0048*/ 	.short	0x0210
        /*004a*/ 	.short	0x0418


	//----- nvinfo : EIATTR_SW_WAR
	.align		4
.L_164:
        /*004c*/ 	.byte	0x04, 0x36
        /*004e*/ 	.short	(.L_166 - .L_165)
.L_165:
        /*0050*/ 	.word	0x00000008
.L_166:


//--------------------- .nv.info._ZN7cutlass13device_kernelIN5flash19enable_sm80_to_sm89INS1_16FlashAttnFwdSm80INS1_25CollectiveMainloopFwdSm80ILi4ELi1ELb0EN4cute5tupleIJNS5_1CILi128EEENS7_ILi80EEENS7_ILi64EEEEEELi64ENS_10bfloat16_tEfNS_4arch4Sm80ELb0ELb1ELb1ELb1ELb1ELb0ELb1ELb1EEENS1_21CollectiveEpilogueFwdINS6_IJS8_SA_S9_EEENS6_IJNS7_ILi1EEESI_SI_EEESC_SE_Li128ELb1ELb1ELb1ELb0EEENS1_36VarlenDynamicPersistentTileSchedulerILi128ELi80ELi128ELi128ELb1ELb1ELb0ELb1ELb0ELb1EEEEEEEEEvNT_6ParamsE --------------------------
	.section	.nv.info._ZN7cutlass13device_kernelIN5flash19enable_sm80_to_sm89INS1_16FlashAttnFwdSm80INS1_25CollectiveMainloopFwdSm80ILi4ELi1ELb0EN4cute5tupleIJNS5_1CILi128EEENS7_ILi80EEENS7_ILi64EEEEEELi64ENS_10bfloat16_tEfNS_4arch4Sm80ELb0ELb1ELb1ELb1ELb1ELb0ELb1ELb1EEENS1_21CollectiveEpilogueFwdINS6_IJS8_SA_S9_EEENS6_IJNS7_ILi1EEESI_SI_EEESC_SE_Li128ELb1ELb1ELb1ELb0EEENS1_36VarlenDynamicPersistentTileSchedulerILi128ELi80ELi128ELi128ELb1ELb1ELb0ELb1ELb0ELb1EEEEEEEEEvNT_6ParamsE,"",@"SHT_CUDA_INFO"
	.sectionflags	@""
	.align	4


	//----- nvinfo : EIATTR_CUDA_API_VERSION
	.align		4
        /*0000*/ 	.byte	0x04, 0x37
        /*0002*/ 	.short	(.L_168 - .L_167)
.L_167:
        /*0004*/ 	.word	0x00000082


	//----- nvinfo : EIATTR_KPARAM_INFO
	.align		4
.L_168:
        /*0008*/ 	.byte	0x04, 0x17
        /*000a*/ 	.short	(.L_170 - .L_169)
.L_169:
        /*000c*/ 	.word	0x00000000
        /*0010*/ 	.short	0x0000
        /*0012*/ 	.short	0x0000
        /*0014*/ 	.byte	0x00, 0xf0, 0xe1, 0x10


	//----- nvinfo : EIATTR_SPARSE_MMA_MASK
	.align		4
.L_170:
        /*0018*/ 	.byte	0x03, 0x50
        /*001a*/ 	.short	0x0000


	//----- nvinfo : EIATTR_MAXREG_COUNT
	.align		4
        /*001c*/ 	.byte	0x03, 0x1b
        /*001e*/ 	.short	0x00ff


	//----- nvinfo : EIATTR_MERCURY_ISA_VERSION
	.align		4
        /*0020*/ 	.byte	0x03, 0x5f
        /*0022*/ 	.short	0x0101


	//----- nvinfo : EIATTR_EXIT_INSTR_OFFSETS
	.align		4
        /*0024*/ 	.byte	0x04, 0x1c
        /*0026*/ 	.short	(.L_172 - .L_171)


	//   ....[0]....
.L_171:
        /*0028*/ 	.word	0x00000010


	//----- nvinfo : EIATTR_MAX_THREADS
	.align		4
.L_172:
        /*002c*/ 	.byte	0x04, 0x05
        /*002e*/ 	.short	(.L_174 - .L_173)
.L_173:
        /*0030*/ 	.word	0x00000080
        /*0034*/ 	.word	0x00000001
        /*0038*/ 	.word	0x00000001


	//----- nvinfo : EIATTR_CBANK_PARAM_SIZE
	.align		4
.L_174:
        /*003c*/ 	.byte	0x03, 0x19
        /*003e*/ 	.short	0x0438


	//----- nvinfo : EIATTR_PARAM_CBANK
	.align		4
        /*0040*/ 	.byte	0x04, 0x0a
        /*0042*/ 	.short	(.L_176 - .L_175)
	.align		4
.L_175:
        /*0044*/ 	.word	index@(.nv.constant0._ZN7cutlass13device_kernelIN5flash19enable_sm80_to_sm89INS1_16FlashAttnFwdSm80INS1_25CollectiveMainloopFwdSm80ILi4ELi1ELb0EN4cute5tupleIJNS5_1CILi128EEENS7_ILi80EEENS7_ILi64EEEEEELi64ENS_10bfloat16_tEfNS_4arch4Sm80ELb0ELb1ELb1ELb1ELb1ELb0ELb1ELb1EEENS1_21CollectiveEpilogueFwdINS6_IJS8_SA_S9_EEENS6_IJNS7_ILi1EEESI_SI_EEESC_SE_Li128ELb1ELb1ELb1ELb0EEENS1_36VarlenDynamicPersistentTileSchedulerILi128ELi80ELi128ELi128ELb1ELb1ELb0ELb1ELb0ELb1EEEEEEEEEvNT_6ParamsE)
        /*0048*/ 	.short	0x0210
        /*004a*/ 	.short	0x0438


	//----- nvinfo : EIATTR_SW_WAR
	.align		4
.L_176:
        /*004c*/ 	.byte	0x04, 0x36
        /*004e*/ 	.short	(.L_178 - .L_177)
.L_177:
        /*0050*/ 	.word	0x00000008
.L_178:


//--------------------- .nv.info._ZN7cutlass13device_kernelIN5flash19enable_sm80_to_sm89INS1_16FlashAttnFwdSm80INS1_25CollectiveMainloopFwdSm80ILi4ELi1ELb0EN4cute5tupleIJNS5_1CILi128EEENS7_ILi80EEENS7_ILi64EEEEEELi64ENS_10bfloat16_tEfNS_4arch4Sm80ELb0ELb1ELb1ELb1ELb1ELb1ELb1ELb1EEENS1_21CollectiveEpilogueFwdINS6_IJS8_SA_S9_EEENS6_IJNS7_ILi1EEESI_SI_EEESC_SE_Li128ELb1ELb1ELb1ELb0EEENS1_36VarlenDynamicPersistentTileSchedulerILi128ELi80ELi128ELi128ELb1ELb1ELb0ELb1ELb0ELb1EEEEEEEEEvNT_6ParamsE --------------------------
	.section	.nv.info._ZN7cutlass13device_kernelIN5flash19enable_sm80_to_sm89INS1_16FlashAttnFwdSm80INS1_25CollectiveMainloopFwdSm80ILi4ELi1ELb0EN4cute5tupleIJNS5_1CILi128EEENS7_ILi80EEENS7_ILi64EEEEEELi64ENS_10bfloat16_tEfNS_4arch4Sm80ELb0ELb1ELb1ELb1ELb1ELb1ELb1ELb1EEENS1_21CollectiveEpilogueFwdINS6_IJS8_SA_S9_EEENS6_IJNS7_ILi1EEESI_SI_EEESC_SE_Li128ELb1ELb1ELb1ELb0EEENS1_36VarlenDynamicPersistentTileSchedulerILi128ELi80ELi128ELi128ELb1ELb1ELb0ELb1ELb0ELb1EEEEEEEEEvNT_6ParamsE,"",@"SHT_CUDA_INFO"
	.sectionflags	@""
	.align	4


	//----- nvinfo : EIATTR_CUDA_API_VERSION
	.align		4
        /*0000*/ 	.byte	0x04, 0x37
        /*0002*/ 	.short	(.L_180 - .L_179)
.L_179:
        /*0004*/ 	.word	0x00000082


	//----- nvinfo : EIATTR_KPARAM_INFO
	.align		4
.L_180:
        /*0008*/ 	.byte	0x04, 0x17
        /*000a*/ 	.short	(.L_182 - .L_181)
.L_181:
        /*000c*/ 	.word	0x00000000
        /*0010*/ 	.short	0x0000
        /*0012*/ 	.short	0x0000
        /*0014*/ 	.byte	0x00, 0xf0, 0xe1, 0x10


	//----- nvinfo : EIATTR_SPARSE_MMA_MASK
	.align		4
.L_182:
        /*0018*/ 	.byte	0x03, 0x50
        /*001a*/ 	.short	0x0000


	//----- nvinfo : EIATTR_MAXREG_COUNT
	.align		4
        /*001c*/ 	.byte	0x03, 0x1b
        /*001e*/ 	.short	0x00ff


	//----- nvinfo : EIATTR_MERCURY_ISA_VERSION
	.align		4
        /*0020*/ 	.byte	0x03, 0x5f
        /*0022*/ 	.short	0x0101


	//----- nvinfo : EIATTR_EXIT_INSTR_OFFSETS
	.align		4
        /*0024*/ 	.byte	0x04, 0x1c
        /*0026*/ 	.short	(.L_184 - .L_183)


	//   ....[0]....
.L_183:
        /*0028*/ 	.word	0x00000010


	//----- nvinfo : EIATTR_MAX_THREADS
	.align		4
.L_184:
        /*002c*/ 	.byte	0x04, 0x05
        /*002e*/ 	.short	(.L_186 - .L_185)
.L_185:
        /*0030*/ 	.word	0x00000080
        /*0034*/ 	.word	0x00000001
        /*0038*/ 	.word	0x00000001


	//----- nvinfo : EIATTR_CBANK_PARAM_SIZE
	.align		4
.L_186:
        /*003c*/ 	.byte	0x03, 0x19
        /*003e*/ 	.short	0x0438


	//----- nvinfo : EIATTR_PARAM_CBANK
	.align		4
        /*0040*/ 	.byte	0x04, 0x0a
        /*0042*/ 	.short	(.L_188 - .L_187)
	.align		4
.L_187:
        /*0044*/ 	.word	index@(.nv.constant0._ZN7cutlass13device_kernelIN5flash19enable_sm80_to_sm89INS1_16FlashAttnFwdSm80INS1_25CollectiveMainloopFwdSm80ILi4ELi1ELb0EN4cute5tupleIJNS5_1CILi128EEENS7_ILi80EEENS7_ILi64EEEEEELi64ENS_10bfloat16_tEfNS_4arch4Sm80ELb0ELb1ELb1ELb1ELb1ELb1ELb1ELb1EEENS1_21CollectiveEpilogueFwdINS6_IJS8_SA_S9_EEENS6_IJNS7_ILi1EEESI_SI_EEESC_SE_Li128ELb1ELb1ELb1ELb0EEENS1_36VarlenDynamicPersistentTileSchedulerILi128ELi80ELi128ELi128ELb1ELb1ELb0ELb1ELb0ELb1EEEEEEEEEvNT_6ParamsE)
        /*0048*/ 	.short	0x0210
        /*004a*/ 	.short	0x0438


	//----- nvinfo : EIATTR_SW_WAR
	.align		4
.L_188:
        /*004c*/ 	.byte	0x04, 0x36
        /*004e*/ 	.short	(.L_190 - .L_189)
.L_189:
        /*0050*/ 	.word	0x00000008
.L_190:


//--------------------- .nv.info._ZN7cutlass13device_kernelIN5flash19enable_sm80_to_sm89INS1_16FlashAttnFwdSm80INS1_25CollectiveMainloopFwdSm80ILi4ELi1ELb0EN4cute5tupleIJNS5_1CILi128EEENS7_ILi112EEENS7_ILi64EEEEEELi64ENS_10bfloat16_tEfNS_4arch4Sm80ELb1ELb0ELb1ELb0ELb1ELb0ELb1ELb1EEENS1_21CollectiveEpilogueFwdINS6_IJS8_SA_S9_EEENS6_IJNS7_ILi1EEESI_SI_EEESC_SE_Li128ELb0ELb1ELb1ELb0EEENS1_30DynamicPersistentTileSchedulerILi128ELi128ELb1ELb1ELb0EEEEEEEEEvNT_6ParamsE --------------------------
	.section	.nv.info._ZN7cutlass13device_kernelIN5flash19enable_sm80_to_sm89INS1_16FlashAttnFwdSm80INS1_25CollectiveMainloopFwdSm80ILi4ELi1ELb0EN4cute5tupleIJNS5_1CILi128EEENS7_ILi112EEENS7_ILi64EEEEEELi64ENS_10bfloat16_tEfNS_4arch4Sm80ELb1ELb0ELb1ELb0ELb1ELb0ELb1ELb1EEENS1_21CollectiveEpilogueFwdINS6_IJS8_SA_S9_EEENS6_IJNS7_ILi1EEESI_SI_EEESC_SE_Li128ELb0ELb1ELb1ELb0EEENS1_30DynamicPersistentTileSchedulerILi128ELi128ELb1ELb1ELb0EEEEEEEEEvNT_6ParamsE,"",@"SHT_CUDA_INFO"
	.sectionflags	@""
	.align	4


	//----- nvinfo : EIATTR_CUDA_API_VERSION
	.align		4
        /*0000*/ 	.byte	0x04, 0x37
        /*0002*/ 	.short	(.L_192 - .L_191)
.L_191:
        /*0004*/ 	.word	0x00000082


	//----- nvinfo : EIATTR_KPARAM_INFO
	.align		4
.L_192:
        /*0008*/ 	.byte	0x04, 0x17
        /*000a*/ 	.short	(.L_194 - .L_193)
.L_193:
        /*000c*/ 	.word	0x00000000
        /*0010*/ 	.short	0x0000
        /*0012*/ 	.short	0x0000
        /*0014*/ 	.byte	0x00, 0xf0, 0xa1, 0x10


	//----- nvinfo : EIATTR_SPARSE_MMA_MASK
	.align		4
.L_194:
        /*0018*/ 	.byte	0x03, 0x50
        /*001a*/ 	.short	0x0000


	//----- nvinfo : EIATTR_MAXREG_COUNT
	.align		4
        /*001c*/ 	.byte	0x03, 0x1b
        /*001e*/ 	.short	0x00ff


	//----- nvinfo : EIATTR_MERCURY_ISA_VERSION
	.align		4
        /*0020*/ 	.byte	0x03, 0x5f
        /*0022*/ 	.short	0x0101


	//----- nvinfo : EIATTR_EXIT_INSTR_OFFSETS
	.align		4
        /*0024*/ 	.byte	0x04, 0x1c
        /*0026*/ 	.short	(.L_196 - .L_195)


	//   ....[0]....
.L_195:
        /*0028*/ 	.word	0x00000010


	//----- nvinfo : EIATTR_MAX_THREADS
	.align		4
.L_196:
        /*002c*/ 	.byte	0x04, 0x05
        /*002e*/ 	.short	(.L_198 - .L_197)
.L_197:
        /*0030*/ 	.word	0x00000080
        /*0034*/ 	.word	0x00000001
        /*0038*/ 	.word	0x00000001


	//----- nvinfo : EIATTR_CBANK_PARAM_SIZE
	.align		4
.L_198:
        /*003c*/ 	.byte	0x03, 0x19
        /*003e*/ 	.short	0x0428


	//----- nvinfo : EIATTR_PARAM_CBANK
	.align		4
        /*0040*/ 	.byte	0x04, 0x0a
        /*0042*/ 	.short	(.L_200 - .L_199)
	.align		4
.L_199:
        /*0044*/ 	.word	index@(.nv.constant0._ZN7cutlass13device_kernelIN5flash19enable_sm80_to_sm89INS1_16FlashAttnFwdSm80INS1_25CollectiveMainloopFwdSm80ILi4ELi1ELb0EN4cute5tupleIJNS5_1CILi128EEENS7_ILi112EEENS7_ILi64EEEEEELi64ENS_10bfloat16_tEfNS_4arch4Sm80ELb1ELb0ELb1ELb0ELb1ELb0ELb1ELb1EEENS1_21CollectiveEpilogueFwdINS6_IJS8_SA_S9_EEENS6_IJNS7_ILi1EEESI_SI_EEESC_SE_Li128ELb0ELb1ELb1ELb0EEENS1_30DynamicPersistentTileSchedulerILi128ELi128ELb1ELb1ELb0EEEEEEEEEvNT_6ParamsE)
        /*0048*/ 	.short	0x0210
        /*004a*/ 	.short	0x0428


	//----- nvinfo : EIATTR_SW_WAR
	.align		4
.L_200:
        /*004c*/ 	.byte	0x04, 0x36
        /*004e*/ 	.short	(.L_202 - .L_201)
.L_201:
        /*0050*/ 	.word	0x00000008
.L_202:


//--------------------- .nv.info._ZN7cutlass13device_kernelIN5flash19enable_sm80_to_sm89INS1_16FlashAttnFwdSm80INS1_25CollectiveMainloopFwdSm80ILi4ELi1ELb0EN4cute5tupleIJNS5_1CILi128EEENS7_ILi80EEENS7_ILi64EEEEEELi64ENS_10bfloat16_tEfNS_4arch4Sm80ELb1ELb0ELb1ELb1ELb1ELb0ELb1ELb1EEENS1_21CollectiveEpilogueFwdINS6_IJS8_SA_S9_EEENS6_IJNS7_ILi1EEESI_SI_EEESC_SE_Li128ELb1ELb1ELb1ELb0EEENS1_36VarlenDynamicPersistentTileSchedulerILi128ELi80ELi128ELi128ELb1ELb1ELb0ELb1ELb1ELb1EEEEEEEEEvNT_6ParamsE --------------------------
	.section	.nv.info._ZN7cutlass13device_kernelIN5flash19enable_sm80_to_sm89INS1_16FlashAttnFwdSm80INS1_25CollectiveMainloopFwdSm80ILi4ELi1ELb0EN4cute5tupleIJNS5_1CILi128EEENS7_ILi80EEENS7_ILi64EEEEEELi64ENS_10bfloat16_tEfNS_4arch4Sm80ELb1ELb0ELb1ELb1ELb1ELb0ELb1ELb1EEENS1_21CollectiveEpilogueFwdINS6_IJS8_SA_S9_EEENS6_IJNS7_ILi1EEESI_SI_EEESC_SE_Li128ELb1ELb1ELb1ELb0EEENS1_36VarlenDynamicPersistentTileSchedulerILi128ELi80ELi128ELi128ELb1ELb1ELb0ELb1ELb1ELb1EEEEEEEEEvNT_6ParamsE,"",@"SHT_CUDA_INFO"
	.sectionflags	@""
	.align	4


	//----- nvinfo : EIATTR_CUDA_API_VERSION
	.align		4
        /*0000*/ 	.byte	0x04, 0x37
        /*0002*/ 	.short	(.L_204 - .L_203)
.L_203:
        /*0004*/ 	.word	0x00000082


	//----- nvinfo : EIATTR_KPARAM_INFO
	.align		4
.L_204:
        /*0008*/ 	.byte	0x04, 0x17
        /*000a*/ 	.short	(.L_206 - .L_205)
.L_205:
        /*000c*/ 	.word	0x00000000
        /*0010*/ 	.short	0x0000
        /*0012*/ 	.short	0x0000
        /*0014*/ 	.byte	0x00, 0xf0, 0xe1, 0x10


	//----- nvinfo : EIATTR_SPARSE_MMA_MASK
	.align		4
.L_206:
        /*0018*/ 	.byte	0x03, 0x50
        /*001a*/ 	.short	0x0000


	//----- nvinfo : EIATTR_MAXREG_COUNT
	.align		4
        /*001c*/ 	.byte	0x03, 0x1b
        /*001e*/ 	.short	0x00ff


	//----- nvinfo : EIATTR_MERCURY_ISA_VERSION
	.align		4
        /*0020*/ 	.byte	0x03, 0x5f
        /*0022*/ 	.short	0x0101


	//----- nvinfo : EIATTR_EXIT_INSTR_OFFSETS
	.align		4
        /*0024*/ 	.byte	0x04, 0x1c
        /*0026*/ 	.short	(.L_208 - .L_207)


	//   ....[0]....
.L_207:
        /*0028*/ 	.word	0x00000010


	//----- nvinfo : EIATTR_MAX_THREADS
	.align		4
.L_208:
        /*002c*/ 	.byte	0x04, 0x05
        /*002e*/ 	.short	(.L_210 - .L_209)
.L_209:
        /*0030*/ 	.word	0x00000080
        /*0034*/ 	.word	0x00000001
        /*0038*/ 	.word	0x00000001


	//----- nvinfo : EIATTR_CBANK_PARAM_SIZE
	.align		4
.L_210:
        /*003c*/ 	.byte	0x03, 0x19
        /*003e*/ 	.short	0x0438


	//----- nvinfo : EIATTR_PARAM_CBANK
	.align		4
        /*0040*/ 	.byte	0x04, 0x0a
        /*0042*/ 	.short	(.L_212 - .L_211)
	.align		4
.L_211:
        /*0044*/ 	.word	index@(.nv.constant0._ZN7cutlass13device_kernelIN5flash19enable_sm80_to_sm89INS1_16FlashAttnFwdSm80INS1_25CollectiveMainloopFwdSm80ILi4ELi1ELb0EN4cute5tupleIJNS5_1CILi128EEENS7_ILi80EEENS7_ILi64EEEEEELi64ENS_10bfloat16_tEfNS_4arch4Sm80ELb1ELb0ELb1ELb1ELb1ELb0ELb1ELb1EEENS1_21CollectiveEpilogueFwdINS6_IJS8_SA_S9_EEENS6_IJNS7_ILi1EEESI_SI_EEESC_SE_Li128ELb1ELb1ELb1ELb0EEENS1_36VarlenDynamicPersistentTileSchedulerILi128ELi80ELi128ELi128ELb1ELb1ELb0ELb1ELb1ELb1EEEEEEEEEvNT_6ParamsE)
        /*0048*/ 	.short	0x0210
        /*004a*/ 	.short	0x0438


	//----- nvinfo : EIATTR_SW_WAR
	.align		4
.L_212:
        /*004c*/ 	.byte	0x04, 0x36
        /*004e*/ 	.short	(.L_214 - .L_213)
.L_213:
        /*0050*/ 	.word	0x00000008
.L_214:


//--------------------- .nv.info._ZN7cutlass13device_kernelIN5flash19enable_sm80_to_sm89INS1_16FlashAttnFwdSm80INS1_25CollectiveMainloopFwdSm80ILi4ELi1ELb0EN4cute5tupleIJNS5_1CILi128EEENS7_ILi80EEENS7_ILi64EEEEEELi64ENS_10bfloat16_tEfNS_4arch4Sm80ELb1ELb0ELb1ELb1ELb1ELb1ELb1ELb1EEENS1_21CollectiveEpilogueFwdINS6_IJS8_SA_S9_EEENS6_IJNS7_ILi1EEESI_SI_EEESC_SE_Li128ELb1ELb1ELb1ELb0EEENS1_36VarlenDynamicPersistentTileSchedulerILi128ELi80ELi128ELi128ELb1ELb1ELb0ELb1ELb1ELb1EEEEEEEEEvNT_6ParamsE --------------------------
	.section	.nv.info._ZN7cutlass13device_kernelIN5flash19enable_sm80_to_sm89INS1_16FlashAttnFwdSm80INS1_25CollectiveMainloopFwdSm80ILi4ELi1ELb0EN4cute5tupleIJNS5_1CILi128EEENS7_ILi80EEENS7_ILi64EEEEEELi64ENS_10bfloat16_tEfNS_4arch4Sm80ELb1ELb0ELb1ELb1ELb1ELb1ELb1ELb1EEENS1_21CollectiveEpilogueFwdINS6_IJS8_SA_S9_EEENS6_IJNS7_ILi1EEESI_SI_EEESC_SE_Li128ELb1ELb1ELb1ELb0EEENS1_36VarlenDynamicPersistentTileSchedulerILi128ELi80ELi128ELi128ELb1ELb1ELb0ELb1ELb1ELb1EEEEEEEEEvNT_6ParamsE,"",@"SHT_CUDA_INFO"
	.sectionflags	@""
	.align	4


	//----- nvinfo : EIATTR_CUDA_API_VERSION
	.align		4
        /*0000*/ 	.byte	0x04, 0x37
        /*0002*/ 	.short	(.L_216 - .L_215)
.L_215:
        /*0004*/ 	.word	0x00000082


	//----- nvinfo : EIATTR_KPARAM_INFO
	.align		4
.L_216:
        /*0008*/ 	.byte	0x04, 0x17
        /*000a*/ 	.short	(.L_218 - .L_217)
.L_217:
        /*000c*/ 	.word	0x00000000
        /*0010*/ 	.short	0x0000
        /*0012*/ 	.short	0x0000
        /*0014*/ 	.byte	0x00, 0xf0, 0xe1, 0x10


	//----- nvinfo : EIATTR_SPARSE_MMA_MASK
	.align		4
.L_218:
        /*0018*/ 	.byte	0x03, 0x50
        /*001a*/ 	.short	0x0000


	//----- nvinfo : EIATTR_MAXREG_COUNT
	.align		4
        /*001c*/ 	.byte	0x03, 0x1b
        /*001e*/ 	.short	0x00ff


	//----- nvinfo : EIATTR_MERCURY_ISA_VERSION
	.align		4
        /*0020*/ 	.byte	0x03, 0x5f
        /*0022*/ 	.short	0x0101


	//----- nvinfo : EIATTR_EXIT_INSTR_OFFSETS
	.align		4
        /*0024*/ 	.byte	0x04, 0x1c
        /*0026*/ 	.short	(.L_220 - .L_219)


	//   ....[0]....
.L_219:
        /*0028*/ 	.word	0x00000010


	//----- nvinfo : EIATTR_MAX_THREADS
	.align		4
.L_220:
        /*002c*/ 	.byte	0x04, 0x05
        /*002e*/ 	.short	(.L_222 - .L_221)
.L_221:
        /*0030*/ 	.word	0x00000080
        /*0034*/ 	.word	0x00000001
        /*0038*/ 	.word	0x00000001


	//----- nvinfo : EIATTR_CBANK_PARAM_SIZE
	.align		4
.L_222:
        /*003c*/ 	.byte	0x03, 0x19
        /*003e*/ 	.short	0x0438


	//----- nvinfo : EIATTR_PARAM_CBANK
	.align		4
        /*0040*/ 	.byte	0x04, 0x0a
        /*0042*/ 	.short	(.L_224 - .L_223)
	.align		4
.L_223:
        /*0044*/ 	.word	index@(.nv.constant0._ZN7cutlass13device_kernelIN5flash19enable_sm80_to_sm89INS1_16FlashAttnFwdSm80INS1_25CollectiveMainloopFwdSm80ILi4ELi1ELb0EN4cute5tupleIJNS5_1CILi128EEENS7_ILi80EEENS7_ILi64EEEEEELi64ENS_10bfloat16_tEfNS_4arch4Sm80ELb1ELb0ELb1ELb1ELb1ELb1ELb1ELb1EEENS1_21CollectiveEpilogueFwdINS6_IJS8_SA_S9_EEENS6_IJNS7_ILi1EEESI_SI_EEESC_SE_Li128ELb1ELb1ELb1ELb0EEENS1_36VarlenDynamicPersistentTileSchedulerILi128ELi80ELi128ELi128ELb1ELb1ELb0ELb1ELb1ELb1EEEEEEEEEvNT_6ParamsE)
        /*0048*/ 	.short	0x0210
        /*004a*/ 	.short	0x0438


	//----- nvinfo : EIATTR_SW_WAR
	.align		4
.L_224:
        /*004c*/ 	.byte	0x04, 0x36
        /*004e*/ 	.short	(.L_226 - .L_225)
.L_225:
        /*0050*/ 	.word	0x00000008
.L_226:


//--------------------- .nv.info._ZN7cutlass13device_kernelIN5flash19enable_sm80_to_sm89INS1_16FlashAttnFwdSm80INS1_25CollectiveMainloopFwdSm80ILi4ELi1ELb0EN4cute5tupleIJNS5_1CILi128EEENS7_ILi112EEENS7_ILi64EEEEEELi64ENS_10bfloat16_tEfNS_4arch4Sm80ELb0ELb0ELb0ELb0ELb1ELb0ELb1ELb1EEENS1_21CollectiveEpilogueFwdINS6_IJS8_SA_S9_EEENS6_IJNS7_ILi1EEESI_SI_EEESC_SE_Li128ELb0ELb1ELb1ELb0EEENS1_19SingleTileSchedulerILb0ELb1ELb1ELi128EEEEEEEEEvNT_6ParamsE --------------------------
	.section	.nv.info._ZN7cutlass13device_kernelIN5flash19enable_sm80_to_sm89INS1_16FlashAttnFwdSm80INS1_25CollectiveMainloopFwdSm80ILi4ELi1ELb0EN4cute5tupleIJNS5_1CILi128EEENS7_ILi112EEENS7_ILi64EEEEEELi64ENS_10bfloat16_tEfNS_4arch4Sm80ELb0ELb0ELb0ELb0ELb1ELb0ELb1ELb1EEENS1_21CollectiveEpilogueFwdINS6_IJS8_SA_S9_EEENS6_IJNS7_ILi1EEESI_SI_EEESC_SE_Li128ELb0ELb1ELb1ELb0EEENS1_19SingleTileSchedulerILb0ELb1ELb1ELi128EEEEEEEEEvNT_6ParamsE,"",@"SHT_CUDA_INFO"
	.sectionflags	@""
	.align	4


	//----- nvinfo : EIATTR_CUDA_API_VERSION
	.align		4
        /*0000*/ 	.byte	0x04, 0x37
        /*0002*/ 	.short	(.L_228 - .L_227)
.L_227:
        /*0004*/ 	.word	0x00000082


	//----- nvinfo : EIATTR_KPARAM_INFO
	.align		4
.L_228:
        /*0008*/ 	.byte	0x04, 0x17
        /*000a*/ 	.short	(.L_230 - .L_229)
.L_229:
        /*000c*/ 	.word	0x00000000
        /*0010*/ 	.short	0x0000
        /*0012*/ 	.short	0x0000
        /*0014*/ 	.byte	0x00, 0xf0, 0x61, 0x10


	//----- nvinfo : EIATTR_SPARSE_MMA_MASK
	.align		4
.L_230:
        /*0018*/ 	.byte	0x03, 0x50
        /*001a*/ 	.short	0x0000


	//----- nvinfo : EIATTR_MAXREG_COUNT
	.align		4
        /*001c*/ 	.byte	0x03, 0x1b
        /*001e*/ 	.short	0x00ff


	//----- nvinfo : EIATTR_MERCURY_ISA_VERSION
	.align		4
        /*0020*/ 	.byte	0x03, 0x5f
        /*0022*/ 	.short	0x0101


	//----- nvinfo : EIATTR_EXIT_INSTR_OFFSETS
	.align		4
        /*0024*/ 	.byte	0x04, 0x1c
        /*0026*/ 	.short	(.L_232 - .L_231)


	//   ....[0]....
.L_231:
        /*0028*/ 	.word	0x00000010


	//----- nvinfo : EIATTR_MAX_THREADS
	.align		4
.L_232:
        /*002c*/ 	.byte	0x04, 0x05
        /*002e*/ 	.short	(.L_234 - .L_233)
.L_233:
        /*0030*/ 	.word	0x00000080
        /*0034*/ 	.word	0x00000001
        /*0038*/ 	.word	0x00000001


	//----- nvinfo : EIATTR_CBANK_PARAM_SIZE
	.align		4
.L_234:
        /*003c*/ 	.byte	0x03, 0x19
        /*003e*/ 	.short	0x0418


	//----- nvinfo : EIATTR_PARAM_CBANK
	.align		4
        /*0040*/ 	.byte	0x04, 0x0a
        /*0042*/ 	.short	(.L_236 - .L_235)
	.align		4
.L_235:
        /*0044*/ 	.word	index@(.nv.constant0._ZN7cutlass13device_kernelIN5flash19enable_sm80_to_sm89INS1_16FlashAttnFwdSm80INS1_25CollectiveMainloopFwdSm80ILi4ELi1ELb0EN4cute5tupleIJNS5_1CILi128EEENS7_ILi112EEENS7_ILi64EEEEEELi64ENS_10bfloat16_tEfNS_4arch4Sm80ELb0ELb0ELb0ELb0ELb1ELb0ELb1ELb1EEENS1_21CollectiveEpilogueFwdINS6_IJS8_SA_S9_EEENS6_IJNS7_ILi1EEESI_SI_EEESC_SE_Li128ELb0ELb1ELb1ELb0EEENS1_19SingleTileSchedulerILb0ELb1ELb1ELi128EEEEEEEEEvNT_6ParamsE)
        /*0048*/ 	.short	0x0210
        /*004a*/ 	.short	0x0418


	//----- nvinfo : EIATTR_SW_WAR
	.align		4
.L_236:
        /*004c*/ 	.byte	0x04, 0x36
        /*004e*/ 	.short	(.L_238 - .L_237)
.L_237:
        /*0050*/ 	.word	0x00000008
.L_238:


//--------------------- .nv.info._ZN7cutlass13device_kernelIN5flash19enable_sm80_to_sm89INS1_16FlashAttnFwdSm80INS1_25CollectiveMainloopFwdSm80ILi4ELi1ELb0EN4cute5tupleIJNS5_1CILi128EEENS7_ILi80EEENS7_ILi64EEEEEELi64ENS_10bfloat16_tEfNS_4arch4Sm80ELb0ELb0ELb0ELb1ELb1ELb0ELb1ELb1EEENS1_21CollectiveEpilogueFwdINS6_IJS8_SA_S9_EEENS6_IJNS7_ILi1EEESI_SI_EEESC_SE_Li128ELb1ELb1ELb1ELb0EEENS1_36VarlenDynamicPersistentTileSchedulerILi128ELi80ELi128ELi128ELb1ELb1ELb0ELb0ELb1ELb1EEEEEEEEEvNT_6ParamsE --------------------------
	.section	.nv.info._ZN7cutlass13device_kernelIN5flash19enable_sm80_to_sm89INS1_16FlashAttnFwdSm80INS1_25CollectiveMainloopFwdSm80ILi4ELi1ELb0EN4cute5tupleIJNS5_1CILi128EEENS7_ILi80EEENS7_ILi64EEEEEELi64ENS_10bfloat16_tEfNS_4arch4Sm80ELb0ELb0ELb0ELb1ELb1ELb0ELb1ELb1EEENS1_21CollectiveEpilogueFwdINS6_IJS8_SA_S9_EEENS6_IJNS7_ILi1EEESI_SI_EEESC_SE_Li128ELb1ELb1ELb1ELb0EEENS1_36VarlenDynamicPersistentTileSchedulerILi128ELi80ELi128ELi128ELb1ELb1ELb0ELb0ELb1ELb1EEEEEEEEEvNT_6ParamsE,"",@"SHT_CUDA_INFO"
	.sectionflags	@""
	.align	4


	//----- nvinfo : EIATTR_CUDA_API_VERSION
	.align		4
        /*0000*/ 	.byte	0x04, 0x37
        /*0002*/ 	.short	(.L_240 - .L_239)
.L_239:
        /*0004*/ 	.word	0x00000082


	//----- nvinfo : EIATTR_KPARAM_INFO
	.align		4
.L_240:
        /*0008*/ 	.byte	0x04, 0x17
        /*000a*/ 	.short	(.L_242 - .L_241)
.L_241:
        /*000c*/ 	.word	0x00000000
        /*0010*/ 	.short	0x0000
        /*0012*/ 	.short	0x0000
        /*0014*/ 	.byte	0x00, 0xf0, 0xe1, 0x10


	//----- nvinfo : EIATTR_SPARSE_MMA_MASK
	.align		4
.L_242:
        /*0018*/ 	.byte	0x03, 0x50
        /*001a*/ 	.short	0x0000


	//----- nvinfo : EIATTR_MAXREG_COUNT
	.align		4
        /*001c*/ 	.byte	0x03, 0x1b
        /*001e*/ 	.short	0x00ff


	//----- nvinfo : EIATTR_MERCURY_ISA_VERSION
	.align		4
        /*0020*/ 	.byte	0x03, 0x5f
        /*0022*/ 	.short	0x0101


	//----- nvinfo : EIATTR_EXIT_INSTR_OFFSETS
	.align		4
        /*0024*/ 	.byte	0x04, 0x1c
        /*0026*/ 	.short	(.L_244 - .L_243)


	//   ....[0]....
.L_243:
        /*0028*/ 	.word	0x00000010


	//----- nvinfo : EIATTR_MAX_THREADS
	.align		4
.L_244:
        /*002c*/ 	.byte	0x04, 0x05
        /*002e*/ 	.short	(.L_246 - .L_245)
.L_245:
        /*0030*/ 	.word	0x00000080
        /*0034*/ 	.word	0x00000001
        /*0038*/ 	.word	0x00000001


	//----- nvinfo : EIATTR_CBANK_PARAM_SIZE
	.align		4
.L_246:
        /*003c*/ 	.byte	0x03, 0x19
        /*003e*/ 	.short	0x0438


	//----- nvinfo : EIATTR_PARAM_CBANK
	.align		4
        /*0040*/ 	.byte	0x04, 0x0a
        /*0042*/ 	.short	(.L_248 - .L_247)
	.align		4
.L_247:
        /*0044*/ 	.word	index@(.nv.constant0._ZN7cutlass13device_kernelIN5flash19enable_sm80_to_sm89INS1_16FlashAttnFwdSm80INS1_25CollectiveMainloopFwdSm80ILi4ELi1ELb0EN4cute5tupleIJNS5_1CILi128EEENS7_ILi80EEENS7_ILi64EEEEEELi64ENS_10bfloat16_tEfNS_4arch4Sm80ELb0ELb0ELb0ELb1ELb1ELb0ELb1ELb1EEENS1_21CollectiveEpilogueFwdINS6_IJS8_SA_S9_EEENS6_IJNS7_ILi1EEESI_SI_EEESC_SE_Li128ELb1ELb1ELb1ELb0EEENS1_36VarlenDynamicPersistentTileSchedulerILi128ELi80ELi128ELi128ELb1ELb1ELb0ELb0ELb1ELb1EEEEEEEEEvNT_6ParamsE)
        /*0048*/ 	.short	0x0210
        /*004a*/ 	.short	0x0438


	//----- nvinfo : EIATTR_SW_WAR
	.align		4
.L_248:
        /*004c*/ 	.byte	0x04, 0x36
        /*004e*/ 	.short	(.L_250 - .L_249)
.L_249:
        /*0050*/ 	.word	0x00000008
.L_250:


//--------------------- .nv.info._ZN7cutlass13device_kernelIN5flash19enable_sm80_to_sm89INS1_16FlashAttnFwdSm80INS1_25CollectiveMainloopFwdSm80ILi4ELi1ELb0EN4cute5tupleIJNS5_1CILi128EEENS7_ILi80EEENS7_ILi64EEEEEELi64ENS_10bfloat16_tEfNS_4arch4Sm80ELb0ELb0ELb0ELb1ELb1ELb1ELb1ELb1EEENS1_21CollectiveEpilogueFwdINS6_IJS8_SA_S9_EEENS6_IJNS7_ILi1EEESI_SI_EEESC_SE_Li128ELb1ELb1ELb1ELb0EEENS1_36VarlenDynamicPersistentTileSchedulerILi128ELi80ELi128ELi128ELb1ELb1ELb0ELb0ELb1ELb1EEEEEEEEEvNT_6ParamsE --------------------------
	.section	.nv.info._ZN7cutlass13device_kernelIN5flash19enable_sm80_to_sm89INS1_16FlashAttnFwdSm80INS1_25CollectiveMainloopFwdSm80ILi4ELi1ELb0EN4cute5tupleIJNS5_1CILi128EEENS7_ILi80EEENS7_ILi64EEEEEELi64ENS_10bfloat16_tEfNS_4arch4Sm80ELb0ELb0ELb0ELb1ELb1ELb1ELb1ELb1EEENS1_21CollectiveEpilogueFwdINS6_IJS8_SA_S9_EEENS6_IJNS7_ILi1EEESI_SI_EEESC_SE_Li128ELb1ELb1ELb1ELb0EEENS1_36VarlenDynamicPersistentTileSchedulerILi128ELi80ELi128ELi128ELb1ELb1ELb0ELb0ELb1ELb1EEEEEEEEEvNT_6ParamsE,"",@"SHT_CUDA_INFO"
	.sectionflags	@""
	.align	4


	//----- nvinfo : EIATTR_CUDA_API_VERSION
	.align		4
        /*0000*/ 	.byte	0x04, 0x37
        /*0002*/ 	.short	(.L_252 - .L_251)
.L_251:
        /*0004*/ 	.word	0x00000082


	//----- nvinfo : EIATTR_KPARAM_INFO
	.align		4
.L_252:
        /*0008*/ 	.byte	0x04, 0x17
        /*000a*/ 	.short	(.L_254 - .L_253)
.L_253:
        /*000c*/ 	.word	0x00000000
        /*0010*/ 	.short	0x0000
        /*0012*/ 	.short	0x0000
        /*0014*/ 	.byte	0x00, 0xf0, 0xe1, 0x10


	//----- nvinfo : EIATTR_SPARSE_MMA_MASK
	.align		4
.L_254:
        /*0018*/ 	.byte	0x03, 0x50
        /*001a*/ 	.short	0x0000


	//----- nvinfo : EIATTR_MAXREG_COUNT
	.align		4
        /*001c*/ 	.byte	0x03, 0x1b
        /*001e*/ 	.short	0x00ff


	//----- nvinfo : EIATTR_MERCURY_ISA_VERSION
	.align		4
        /*0020*/ 	.byte	0x03, 0x5f
        /*0022*/ 	.short	0x0101


	//----- nvinfo : EIATTR_EXIT_INSTR_OFFSETS
	.align		4
        /*0024*/ 	.byte	0x04, 0x1c
        /*0026*/ 	.short	(.L_256 - .L_255)


	//   ....[0]....
.L_255:
        /*0028*/ 	.word	0x00000010


	//----- nvinfo : EIATTR_MAX_THREADS
	.align		4
.L_256:
        /*002c*/ 	.byte	0x04, 0x05
        /*002e*/ 	.short	(.L_258 - .L_257)
.L_257:
        /*0030*/ 	.word	0x00000080
        /*0034*/ 	.word	0x00000001
        /*0038*/ 	.word	0x00000001


	//----- nvinfo : EIATTR_CBANK_PARAM_SIZE
	.align		4
.L_258:
        /*003c*/ 	.byte	0x03, 0x19
        /*003e*/ 	.short	0x0438


	//----- nvinfo : EIATTR_PARAM_CBANK
	.align		4
        /*0040*/ 	.byte	0x04, 0x0a
        /*0042*/ 	.short	(.L_260 - .L_259)
	.align		4
.L_259:
        /*0044*/ 	.word	index@(.nv.constant0._ZN7cutlass13device_kernelIN5flash19enable_sm80_to_sm89INS1_16FlashAttnFwdSm80INS1_25CollectiveMainloopFwdSm80ILi4ELi1ELb0EN4cute5tupleIJNS5_1CILi128EEENS7_ILi80EEENS7_ILi64EEEEEELi64ENS_10bfloat16_tEfNS_4arch4Sm80ELb0ELb0ELb0ELb1ELb1ELb1ELb1ELb1EEENS1_21CollectiveEpilogueFwdINS6_IJS8_SA_S9_EEENS6_IJNS7_ILi1EEESI_SI_EEESC_SE_Li128ELb1ELb1ELb1ELb0EEENS1_36VarlenDynamicPersistentTileSchedulerILi128ELi80ELi128ELi128ELb1ELb1ELb0ELb0ELb1ELb1EEEEEEEEEvNT_6ParamsE)
        /*0048*/ 	.short	0x0210
        /*004a*/ 	.short	0x0438


	//----- nvinfo : EIATTR_SW_WAR
	.align		4
.L_260:
        /*004c*/ 	.byte	0x04, 0x36
        /*004e*/ 	.short	(.L_262 - .L_261)
.L_261:
        /*0050*/ 	.word	0x00000008
.L_262:


//--------------------- .nv.info._ZN7cutlass13device_kernelIN5flash19enable_sm80_to_sm89INS1_16FlashAttnFwdSm80INS1_25CollectiveMainloopFwdSm80ILi4ELi1ELb0EN4cute5tupleIJNS5_1CILi128EEENS7_ILi96EEENS7_ILi64EEEEEELi64ENS_10bfloat16_tEfNS_4arch4Sm80ELb0ELb1ELb0ELb0ELb1ELb0ELb1ELb1EEENS1_21CollectiveEpilogueFwdINS6_IJS8_SA_S9_EEENS6_IJNS7_ILi1EEESI_SI_EEESC_SE_Li128ELb0ELb1ELb1ELb0EEENS1_19SingleTileSchedulerILb0ELb1ELb1ELi128EEEEEEEEEvNT_6ParamsE --------------------------
	.section	.nv.info._ZN7cutlass13device_kernelIN5flash19enable_sm80_to_sm89INS1_16FlashAttnFwdSm80INS1_25CollectiveMainloopFwdSm80ILi4ELi1ELb0EN4cute5tupleIJNS5_1CILi128EEENS7_ILi96EEENS7_ILi64EEEEEELi64ENS_10bfloat16_tEfNS_4arch4Sm80ELb0ELb1ELb0ELb0ELb1ELb0ELb1ELb1EEENS1_21CollectiveEpilogueFwdINS6_IJS8_SA_S9_EEENS6_IJNS7_ILi1EEESI_SI_EEESC_SE_Li128ELb0ELb1ELb1ELb0EEENS1_19SingleTileSchedulerILb0ELb1ELb1ELi128EEEEEEEEEvNT_6ParamsE,"",@"SHT_CUDA_INFO"
	.sectionflags	@""
	.align	4


	//----- nvinfo : EIATTR_CUDA_API_VERSION
	.align		4
        /*0000*/ 	.byte	0x04, 0x37
        /*0002*/ 	.short	(.L_264 - .L_263)
.L_263:
        /*0004*/ 	.word	0x00000082


	//----- nvinfo : EIATTR_KPARAM_INFO
	.align		4
.L_264:
        /*0008*/ 	.byte	0x04, 0x17
        /*000a*/ 	.short	(.L_266 - .L_265)
.L_265:
        /*000c*/ 	.word	0x00000000
        /*0010*/ 	.short	0x0000
        /*0012*/ 	.short	0x0000
        /*0014*/ 	.byte	0x00, 0xf0, 0x61, 0x10


	//----- nvinfo : EIATTR_SPARSE_MMA_MASK
	.align		4
.L_266:
        /*0018*/ 	.byte	0x03, 0x50
        /*001a*/ 	.short	0x0000


	//----- nvinfo : EIATTR_MAXREG_COUNT
	.align		4
        /*001c*/ 	.byte	0x03, 0x1b
        /*001e*/ 	.short	0x00ff


	//----- nvinfo : EIATTR_MERCURY_ISA_VERSION
	.align		4
        /*0020*/ 	.byte	0x03, 0x5f
        /*0022*/ 	.short	0x0101


	//----- nvinfo : EIATTR_EXIT_INSTR_OFFSETS
	.align		4
        /*0024*/ 	.byte	0x04, 0x1c
        /*0026*/ 	.short	(.L_268 - .L_267)


	//   ....[0]....
.L_267:
        /*0028*/ 	.word	0x00000010


	//----- nvinfo : EIATTR_MAX_THREADS
	.align		4
.L_268:
        /*002c*/ 	.byte	0x04, 0x05
        /*002e*/ 	.short	(.L_270 - .L_269)
.L_269:
        /*0030*/ 	.word	0x00000080
        /*0034*/ 	.word	0x00000001
        /*0038*/ 	.word	0x00000001


	//----- nvinfo : EIATTR_CBANK_PARAM_SIZE
	.align		4
.L_270:
        /*003c*/ 	.byte	0x03, 0x19
        /*003e*/ 	.short	0x0418


	//----- nvinfo : EIATTR_PARAM_CBANK
	.align		4
        /*0040*/ 	.byte	0x04, 0x0a
        /*0042*/ 	.short	(.L_272 - .L_271)
	.align		4
.L_271:
        /*0044*/ 	.word	index@(.nv.constant0._ZN7cutlass13device_kernelIN5flash19enable_sm80_to_sm89INS1_16FlashAttnFwdSm80INS1_25CollectiveMainloopFwdSm80ILi4ELi1ELb0EN4cute5tupleIJNS5_1CILi128EEENS7_ILi96EEENS7_ILi64EEEEEELi64ENS_10bfloat16_tEfNS_4arch4Sm80ELb0ELb1ELb0ELb0ELb1ELb0ELb1ELb1EEENS1_21CollectiveEpilogueFwdINS6_IJS8_SA_S9_EEENS6_IJNS7_ILi1EEESI_SI_EEESC_SE_Li128ELb0ELb1ELb1ELb0EEENS1_19SingleTileSchedulerILb0ELb1ELb1ELi128EEEEEEEEEvNT_6ParamsE)
        /*0048*/ 	.short	0x0210
        /*004a*/ 	.short	0x0418


	//----- nvinfo : EIATTR_SW_WAR
	.align		4
.L_272:
        /*004c*/ 	.byte	0x04, 0x36
        /*004e*/ 	.short	(.L_274 - .L_273)
.L_273:
        /*0050*/ 	.word	0x00000008
.L_274:


//--------------------- .nv.info._ZN7cutlass13device_kernelIN5flash19enable_sm80_to_sm89INS1_16FlashAttnFwdSm80INS1_25CollectiveMainloopFwdSm80ILi4ELi1ELb0EN4cute5tupleIJNS5_1CILi128EEENS7_ILi80EEENS7_ILi64EEEEEELi64ENS_10bfloat16_tEfNS_4arch4Sm80ELb0ELb1ELb0ELb1ELb1ELb0ELb1ELb1EEENS1_21CollectiveEpilogueFwdINS6_IJS8_SA_S9_EEENS6_IJNS7_ILi1EEESI_SI_EEESC_SE_Li128ELb1ELb1ELb1ELb0EEENS1_36VarlenDynamicPersistentTileSchedulerILi128ELi80ELi128ELi128ELb1ELb1ELb0ELb1ELb0ELb1EEEEEEEEEvNT_6ParamsE --------------------------
	.section	.nv.info._ZN7cutlass13device_kernelIN5flash19enable_sm80_to_sm89INS1_16FlashAttnFwdSm80INS1_25CollectiveMainloopFwdSm80ILi4ELi1ELb0EN4cute5tupleIJNS5_1CILi128EEENS7_ILi80EEENS7_ILi64EEEEEELi64ENS_10bfloat16_tEfNS_4arch4Sm80ELb0ELb1ELb0ELb1ELb1ELb0ELb1ELb1EEENS1_21CollectiveEpilogueFwdINS6_IJS8_SA_S9_EEENS6_IJNS7_ILi1EEESI_SI_EEESC_SE_Li128ELb1ELb1ELb1ELb0EEENS1_36VarlenDynamicPersistentTileSchedulerILi128ELi80ELi128ELi128ELb1ELb1ELb0ELb1ELb0ELb1EEEEEEEEEvNT_6ParamsE,"",@"SHT_CUDA_INFO"
	.sectionflags	@""
	.align	4


	//----- nvinfo : EIATTR_CUDA_API_VERSION
	.align		4
        /*0000*/ 	.byte	0x04, 0x37
        /*0002*/ 	.short	(.L_276 - .L_275)
.L_275:
        /*0004*/ 	.word	0x00000082


	//----- nvinfo : EIATTR_KPARAM_INFO
	.align		4
.L_276:
        /*0008*/ 	.byte	0x04, 0x17
        /*000a*/ 	.short	(.L_278 - .L_277)
.L_277:
        /*000c*/ 	.word	0x00000000
        /*0010*/ 	.short	0x0000
        /*0012*/ 	.short	0x0000
        /*0014*/ 	.byte	0x00, 0xf0, 0xe1, 0x10


	//----- nvinfo : EIATTR_SPARSE_MMA_MASK
	.align		4
.L_278:
        /*0018*/ 	.byte	0x03, 0x50
        /*001a*/ 	.short	0x0000


	//----- nvinfo : EIATTR_MAXREG_COUNT
	.align		4
        /*001c*/ 	.byte	0x03, 0x1b
        /*001e*/ 	.short	0x00ff


	//----- nvinfo : EIATTR_MERCURY_ISA_VERSION
	.align		4
        /*0020*/ 	.byte	0x03, 0x5f
        /*0022*/ 	.short	0x0101


	//----- nvinfo : EIATTR_EXIT_INSTR_OFFSETS
	.align		4
        /*0024*/ 	.byte	0x04, 0x1c
        /*0026*/ 	.short	(.L_280 - .L_279)


	//   ....[0]....
.L_279:
        /*0028*/ 	.word	0x00000010


	//----- nvinfo : EIATTR_MAX_THREADS
	.align		4
.L_280:
        /*002c*/ 	.byte	0x04, 0x05
        /*002e*/ 	.short	(.L_282 - .L_281)
.L_281:
        /*0030*/ 	.word	0x00000080
        /*0034*/ 	.word	0x00000001
        /*0038*/ 	.word	0x00000001


	//----- nvinfo : EIATTR_CBANK_PARAM_SIZE
	.align		4
.L_282:
        /*003c*/ 	.byte	0x03, 0x19
        /*003e*/ 	.short	0x0438


	//----- nvinfo : EIATTR_PARAM_CBANK
	.align		4
        /*0040*/ 	.byte	0x04, 0x0a
        /*0042*/ 	.short	(.L_284 - .L_283)
	.align		4
.L_283:
        /*0044*/ 	.word	index@(.nv.constant0._ZN7cutlass13device_kernelIN5flash19enable_sm80_to_sm89INS1_16FlashAttnFwdSm80INS1_25CollectiveMainloopFwdSm80ILi4ELi1ELb0EN4cute5tupleIJNS5_1CILi128EEENS7_ILi80EEENS7_ILi64EEEEEELi64ENS_10bfloat16_tEfNS_4arch4Sm80ELb0ELb1ELb0ELb1ELb1ELb0ELb1ELb1EEENS1_21CollectiveEpilogueFwdINS6_IJS8_SA_S9_EEENS6_IJNS7_ILi1EEESI_SI_EEESC_SE_Li128ELb1ELb1ELb1ELb0EEENS1_36VarlenDynamicPersistentTileSchedulerILi128ELi80ELi128ELi128ELb1ELb1ELb0ELb1ELb0ELb1EEEEEEEEEvNT_6ParamsE)
        /*0048*/ 	.short	0x0210
        /*004a*/ 	.short	0x0438


	//----- nvinfo : EIATTR_SW_WAR
	.align		4
.L_284:
        /*004c*/ 	.byte	0x04, 0x36
        /*004e*/ 	.short	(.L_286 - .L_285)
.L_285:
        /*0050*/ 	.word	0x00000008
.L_286:


//--------------------- .nv.info._ZN7cutlass13device_kernelIN5flash19enable_sm80_to_sm89INS1_16FlashAttnFwdSm80INS1_25CollectiveMainloopFwdSm80ILi4ELi1ELb0EN4cute5tupleIJNS5_1CILi128EEENS7_ILi80EEENS7_ILi64EEEEEELi64ENS_10bfloat16_tEfNS_4arch4Sm80ELb0ELb1ELb0ELb1ELb1ELb1ELb1ELb1EEENS1_21CollectiveEpilogueFwdINS6_IJS8_SA_S9_EEENS6_IJNS7_ILi1EEESI_SI_EEESC_SE_Li128ELb1ELb1ELb1ELb0EEENS1_36VarlenDynamicPersistentTileSchedulerILi128ELi80ELi128ELi128ELb1ELb1ELb0ELb1ELb0ELb1EEEEEEEEEvNT_6ParamsE --------------------------
	.section	.nv.info._ZN7cutlass13device_kernelIN5flash19enable_sm80_to_sm89INS1_16FlashAttnFwdSm80INS1_25CollectiveMainloopFwdSm80ILi4ELi1ELb0EN4cute5tupleIJNS5_1CILi128EEENS7_ILi80EEENS7_ILi64EEEEEELi64ENS_10bfloat16_tEfNS_4arch4Sm80ELb0ELb1ELb0ELb1ELb1ELb1ELb1ELb1EEENS1_21CollectiveEpilogueFwdINS6_IJS8_SA_S9_EEENS6_IJNS7_ILi1EEESI_SI_EEESC_SE_Li128ELb1ELb1ELb1ELb0EEENS1_36VarlenDynamicPersistentTileSchedulerILi128ELi80ELi128ELi128ELb1ELb1ELb0ELb1ELb0ELb1EEEEEEEEEvNT_6ParamsE,"",@"SHT_CUDA_INFO"
	.sectionflags	@""
	.align	4


	//----- nvinfo : EIATTR_CUDA_API_VERSION
	.align		4
        /*0000*/ 	.byte	0x04, 0x37
        /*0002*/ 	.short	(.L_288 - .L_287)
.L_287:
        /*0004*/ 	.word	0x00000082


	//----- nvinfo : EIATTR_KPARAM_INFO
	.align		4
.L_288:
        /*0008*/ 	.byte	0x04, 0x17
        /*000a*/ 	.short	(.L_290 - .L_289)
.L_289:
        /*000c*/ 	.word	0x00000000
        /*0010*/ 	.short	0x0000
        /*0012*/ 	.short	0x0000
        /*0014*/ 	.byte	0x00, 0xf0, 0xe1, 0x10


	//----- nvinfo : EIATTR_SPARSE_MMA_MASK
	.align		4
.L_290:
        /*0018*/ 	.byte	0x03, 0x50
        /*001a*/ 	.short	0x0000


	//----- nvinfo : EIATTR_MAXREG_COUNT
	.align		4
        /*001c*/ 	.byte	0x03, 0x1b
        /*001e*/ 	.short	0x00ff


	//----- nvinfo : EIATTR_MERCURY_ISA_VERSION
	.align		4
        /*0020*/ 	.byte	0x03, 0x5f
        /*0022*/ 	.short	0x0101


	//----- nvinfo : EIATTR_EXIT_INSTR_OFFSETS
	.align		4
        /*0024*/ 	.byte	0x04, 0x1c
        /*0026*/ 	.short	(.L_292 - .L_291)


	//   ....[0]....
.L_291:
        /*0028*/ 	.word	0x00000010


	//----- nvinfo : EIATTR_MAX_THREADS
	.align		4
.L_292:
        /*002c*/ 	.byte	0x04, 0x05
        /*002e*/ 	.short	(.L_294 - .L_293)
.L_293:
        /*0030*/ 	.word	0x00000080
        /*0034*/ 	.word	0x00000001
        /*0038*/ 	.word	0x00000001


	//----- nvinfo : EIATTR_CBANK_PARAM_SIZE
	.align		4
.L_294:
        /*003c*/ 	.byte	0x03, 0x19
        /*003e*/ 	.short	0x0438


	//----- nvinfo : EIATTR_PARAM_CBANK
	.align		4
        /*0040*/ 	.byte	0x04, 0x0a
        /*0042*/ 	.short	(.L_296 - .L_295)
	.align		4
.L_295:
        /*0044*/ 	.word	index@(.nv.constant0._ZN7cutlass13device_kernelIN5flash19enable_sm80_to_sm89INS1_16FlashAttnFwdSm80INS1_25CollectiveMainloopFwdSm80ILi4ELi1ELb0EN4cute5tupleIJNS5_1CILi128EEENS7_ILi80EEENS7_ILi64EEEEEELi64ENS_10bfloat16_tEfNS_4arch4Sm80ELb0ELb1ELb0ELb1ELb1ELb1ELb1ELb1EEENS1_21CollectiveEpilogueFwdINS6_IJS8_SA_S9_EEENS6_IJNS7_ILi1EEESI_SI_EEESC_SE_Li128ELb1ELb1ELb1ELb0EEENS1_36VarlenDynamicPersistentTileSchedulerILi128ELi80ELi128ELi128ELb1ELb1ELb0ELb1ELb0ELb1EEEEEEEEEvNT_6ParamsE)
        /*0048*/ 	.short	0x0210
        /*004a*/ 	.short	0x0438


	//----- nvinfo : EIATTR_SW_WAR
	.align		4
.L_296:
        /*004c*/ 	.byte	0x04, 0x36
        /*004e*/ 	.short	(.L_298 - .L_297)
.L_297:
        /*0050*/ 	.word	0x00000008
.L_298:


//--------------------- .nv.info._ZN7cutlass13device_kernelIN5flash19enable_sm80_to_sm89INS1_16FlashAttnFwdSm80INS1_25CollectiveMainloopFwdSm80ILi4ELi1ELb0EN4cute5tupleIJNS5_1CILi128EEENS7_ILi112EEENS7_ILi64EEEEEELi64ENS_10bfloat16_tEfNS_4arch4Sm80ELb1ELb0ELb0ELb0ELb1ELb0ELb1ELb1EEENS1_21CollectiveEpilogueFwdINS6_IJS8_SA_S9_EEENS6_IJNS7_ILi1EEESI_SI_EEESC_SE_Li128ELb0ELb1ELb1ELb0EEENS1_30DynamicPersistentTileSchedulerILi128ELi128ELb1ELb1ELb0EEEEEEEEEvNT_6ParamsE --------------------------
	.section	.nv.info._ZN7cutlass13device_kernelIN5flash19enable_sm80_to_sm89INS1_16FlashAttnFwdSm80INS1_25CollectiveMainloopFwdSm80ILi4ELi1ELb0EN4cute5tupleIJNS5_1CILi128EEENS7_ILi112EEENS7_ILi64EEEEEELi64ENS_10bfloat16_tEfNS_4arch4Sm80ELb1ELb0ELb0ELb0ELb1ELb0ELb1ELb1EEENS1_21CollectiveEpilogueFwdINS6_IJS8_SA_S9_EEENS6_IJNS7_ILi1EEESI_SI_EEESC_SE_Li128ELb0ELb1ELb1ELb0EEENS1_30DynamicPersistentTileSchedulerILi128ELi128ELb1ELb1ELb0EEEEEEEEEvNT_6ParamsE,"",@"SHT_CUDA_INFO"
	.sectionflags	@""
	.align	4


	//----- nvinfo : EIATTR_CUDA_API_VERSION
	.align		4
        /*0000*/ 	.byte	0x04, 0x37
        /*0002*/ 	.short	(.L_300 - .L_299)
.L_299:
        /*0004*/ 	.word	0x00000082


	//----- nvinfo : EIATTR_KPARAM_INFO
	.align		4
.L_300:
        /*0008*/ 	.byte	0x04, 0x17
        /*000a*/ 	.short	(.L_302 - .L_301)
.L_301:
        /*000c*/ 	.word	0x00000000
        /*0010*/ 	.short	0x0000
        /*0012*/ 	.short	0x0000
        /*0014*/ 	.byte	0x00, 0xf0, 0xa1, 0x10


	//----- nvinfo : EIATTR_SPARSE_MMA_MASK
	.align		4
.L_302:
        /*0018*/ 	.byte	0x03, 0x50
        /*001a*/ 	.short	0x0000


	//----- nvinfo : EIATTR_MAXREG_COUNT
	.align		4
        /*001c*/ 	.byte	0x03, 0x1b
        /*001e*/ 	.short	0x00ff


	//----- nvinfo : EIATTR_MERCURY_ISA_VERSION
	.align		4
        /*0020*/ 	.byte	0x03, 0x5f
        /*0022*/ 	.short	0x0101


	//----- nvinfo : EIATTR_EXIT_INSTR_OFFSETS
	.align		4
        /*0024*/ 	.byte	0x04, 0x1c
        /*0026*/ 	.short	(.L_304 - .L_303)


	//   ....[0]....
.L_303:
        /*0028*/ 	.word	0x00000010


	//----- nvinfo : EIATTR_MAX_THREADS
	.align		4
.L_304:
        /*002c*/ 	.byte	0x04, 0x05
        /*002e*/ 	.short	(.L_306 - .L_305)
.L_305:
        /*0030*/ 	.word	0x00000080
        /*0034*/ 	.word	0x00000001
        /*0038*/ 	.word	0x00000001


	//----- nvinfo : EIATTR_CBANK_PARAM_SIZE
	.align		4
.L_306:
        /*003c*/ 	.byte	0x03, 0x19
        /*003e*/ 	.short	0x0428


	//----- nvinfo : EIATTR_PARAM_CBANK
	.align		4
        /*0040*/ 	.byte	0x04, 0x0a
        /*0042*/ 	.short	(.L_308 - .L_307)
	.align		4
.L_307:
        /*0044*/ 	.word	index@(.nv.constant0._ZN7cutlass13device_kernelIN5flash19enable_sm80_to_sm89INS1_16FlashAttnFwdSm80INS1_25CollectiveMainloopFwdSm80ILi4ELi1ELb0EN4cute5tupleIJNS5_1CILi128EEENS7_ILi112EEENS7_ILi64EEEEEELi64ENS_10bfloat16_tEfNS_4arch4Sm80ELb1ELb0ELb0ELb0ELb1ELb0ELb1ELb1EEENS1_21CollectiveEpilogueFwdINS6_IJS8_SA_S9_EEENS6_IJNS7_ILi1EEESI_SI_EEESC_SE_Li128ELb0ELb1ELb1ELb0EEENS1_30DynamicPersistentTileSchedulerILi128ELi128ELb1ELb1ELb0EEEEEEEEEvNT_6ParamsE)
        /*0048*/ 	.short	0x0210
        /*004a*/ 	.short	0x0428


	//----- nvinfo : EIATTR_SW_WAR
	.align		4
.L_308:
        /*004c*/ 	.byte	0x04, 0x36
        /*004e*/ 	.short	(.L_310 - .L_309)
.L_309:
        /*0050*/ 	.word	0x00000008
.L_310:


//--------------------- .nv.info._ZN7cutlass13device_kernelIN5flash19enable_sm80_to_sm89INS1_16FlashAttnFwdSm80INS1_25CollectiveMainloopFwdSm80ILi4ELi1ELb0EN4cute5tupleIJNS5_1CILi128EEENS7_ILi80EEENS7_ILi64EEEEEELi64ENS_10bfloat16_tEfNS_4arch4Sm80ELb1ELb0ELb0ELb1ELb1ELb0ELb1ELb1EEENS1_21CollectiveEpilogueFwdINS6_IJS8_SA_S9_EEENS6_IJNS7_ILi1EEESI_SI_EEESC_SE_Li128ELb1ELb1ELb1ELb0EEENS1_36VarlenDynamicPersistentTileSchedulerILi128ELi80ELi128ELi128ELb1ELb1ELb0ELb1ELb1ELb1EEEEEEEEEvNT_6ParamsE --------------------------
	.section	.nv.info._ZN7cutlass13device_kernelIN5flash19enable_sm80_to_sm89INS1_16FlashAttnFwdSm80INS1_25CollectiveMainloopFwdSm80ILi4ELi1ELb0EN4cute5tupleIJNS5_1CILi128EEENS7_ILi80EEENS7_ILi64EEEEEELi64ENS_10bfloat16_tEfNS_4arch4Sm80ELb1ELb0ELb0ELb1ELb1ELb0ELb1ELb1EEENS1_21CollectiveEpilogueFwdINS6_IJS8_SA_S9_EEENS6_IJNS7_ILi1EEESI_SI_EEESC_SE_Li128ELb1ELb1ELb1ELb0EEENS1_36VarlenDynamicPersistentTileSchedulerILi128ELi80ELi128ELi128ELb1ELb1ELb0ELb1ELb1ELb1EEEEEEEEEvNT_6ParamsE,"",@"SHT_CUDA_INFO"
	.sectionflags	@""
	.align	4


	//----- nvinfo : EIATTR_CUDA_API_VERSION
	.align		4
        /*0000*/ 	.byte	0x04, 0x37
        /*0002*/ 	.short	(.L_312 - .L_311)
.L_311:
        /*0004*/ 	.word	0x00000082


	//----- nvinfo : EIATTR_KPARAM_INFO
	.align		4
.L_312:
        /*0008*/ 	.byte	0x04, 0x17
        /*000a*/ 	.short	(.L_314 - .L_313)
.L_313:
        /*000c*/ 	.word	0x00000000
        /*0010*/ 	.short	0x0000
        /*0012*/ 	.short	0x0000
        /*0014*/ 	.byte	0x00, 0xf0, 0xe1, 0x10


	//----- nvinfo : EIATTR_SPARSE_MMA_MASK
	.align		4
.L_314:
        /*0018*/ 	.byte	0x03, 0x50
        /*001a*/ 	.short	0x0000


	//----- nvinfo : EIATTR_MAXREG_COUNT
	.align		4
        /*001c*/ 	.byte	0x03, 0x1b
        /*001e*/ 	.short	0x00ff


	//----- nvinfo : EIATTR_MERCURY_ISA_VERSION
	.align		4
        /*0020*/ 	.byte	0x03, 0x5f
        /*0022*/ 	.short	0x0101


	//----- nvinfo : EIATTR_EXIT_INSTR_OFFSETS
	.align		4
        /*0024*/ 	.byte	0x04, 0x1c
        /*0026*/ 	.short	(.L_316 - .L_315)


	//   ....[0]....
.L_315:
        /*0028*/ 	.word	0x00000010


	//----- nvinfo : EIATTR_MAX_THREADS
	.align		4
.L_316:
        /*002c*/ 	.byte	0x04, 0x05
        /*002e*/ 	.short	(.L_318 - .L_317)
.L_317:
        /*0030*/ 	.word	0x00000080
        /*0034*/ 	.word	0x00000001
        /*0038*/ 	.word	0x00000001


	//----- nvinfo : EIATTR_CBANK_PARAM_SIZE
	.align		4
.L_318:
        /*003c*/ 	.byte	0x03, 0x19
        /*003e*/ 	.short	0x0438


	//----- nvinfo : EIATTR_PARAM_CBANK
	.align		4
        /*0040*/ 	.byte	0x04, 0x0a
        /*0042*/ 	.short	(.L_320 - .L_319)
	.align		4
.L_319:
        /*0044*/ 	.word	index@(.nv.constant0._ZN7cutlass13device_kernelIN5flash19enable_sm80_to_sm89INS1_16FlashAttnFwdSm80INS1_25CollectiveMainloopFwdSm80ILi4ELi1ELb0EN4cute5tupleIJNS5_1CILi128EEENS7_ILi80EEENS7_ILi64EEEEEELi64ENS_10bfloat16_tEfNS_4arch4Sm80ELb1ELb0ELb0ELb1ELb1ELb0ELb1ELb1EEENS1_21CollectiveEpilogueFwdINS6_IJS8_SA_S9_EEENS6_IJNS7_ILi1EEESI_SI_EEESC_SE_Li128ELb1ELb1ELb1ELb0EEENS1_36VarlenDynamicPersistentTileSchedulerILi128ELi80ELi128ELi128ELb1ELb1ELb0ELb1ELb1ELb1EEEEEEEEEvNT_6ParamsE)
        /*0048*/ 	.short	0x0210
        /*004a*/ 	.short	0x0438


	//----- nvinfo : EIATTR_SW_WAR
	.align		4
.L_320:
        /*004c*/ 	.byte	0x04, 0x36
        /*004e*/ 	.short	(.L_322 - .L_321)
.L_321:
        /*0050*/ 	.word	0x00000008
.L_322:


//--------------------- .nv.info._ZN7cutlass13device_kernelIN5flash19enable_sm80_to_sm89INS1_16FlashAttnFwdSm80INS1_25CollectiveMainloopFwdSm80ILi4ELi1ELb0EN4cute5tupleIJNS5_1CILi128EEENS7_ILi80EEENS7_ILi64EEEEEELi64ENS_10bfloat16_tEfNS_4arch4Sm80ELb1ELb0ELb0ELb1ELb1ELb1ELb1ELb1EEENS1_21CollectiveEpilogueFwdINS6_IJS8_SA_S9_EEENS6_IJNS7_ILi1EEESI_SI_EEESC_SE_Li128ELb1ELb1ELb1ELb0EEENS1_36VarlenDynamicPersistentTileSchedulerILi128ELi80ELi128ELi128ELb1ELb1ELb0ELb1ELb1ELb1EEEEEEEEEvNT_6ParamsE --------------------------
	.section	.nv.info._ZN7cutlass13device_kernelIN5flash19enable_sm80_to_sm89INS1_16FlashAttnFwdSm80INS1_25CollectiveMainloopFwdSm80ILi4ELi1ELb0EN4cute5tupleIJNS5_1CILi128EEENS7_ILi80EEENS7_ILi64EEEEEELi64ENS_10bfloat16_tEfNS_4arch4Sm80ELb1ELb0ELb0ELb1ELb1ELb1ELb1ELb1EEENS1_21CollectiveEpilogueFwdINS6_IJS8_SA_S9_EEENS6_IJNS7_ILi1EEESI_SI_EEESC_SE_Li128ELb1ELb1ELb1ELb0EEENS1_36VarlenDynamicPersistentTileSchedulerILi128ELi80ELi128ELi128ELb1ELb1ELb0ELb1ELb1ELb1EEEEEEEEEvNT_6ParamsE,"",@"SHT_CUDA_INFO"
	.sectionflags	@""
	.align	4


	//----- nvinfo : EIATTR_CUDA_API_VERSION
	.align		4
        /*0000*/ 	.byte	0x04, 0x37
        /*0002*/ 	.short	(.L_324 - .L_323)
.L_323:
        /*0004*/ 	.word	0x00000082


	//----- nvinfo : EIATTR_KPARAM_INFO
	.align		4
.L_324:
        /*0008*/ 	.byte	0x04, 0x17
        /*000a*/ 	.short	(.L_326 - .L_325)
.L_325:
        /*000c*/ 	.word	0x00000000
        /*0010*/ 	.short	0x0000
        /*0012*/ 	.short	0x0000
        /*0014*/ 	.byte	0x00, 0xf0, 0xe1, 0x10


	//----- nvinfo : EIATTR_SPARSE_MMA_MASK
	.align		4
.L_326:
        /*0018*/ 	.byte	0x03, 0x50
        /*001a*/ 	.short	0x0000


	//----- nvinfo : EIATTR_MAXREG_COUNT
	.align		4
        /*001c*/ 	.byte	0x03, 0x1b
        /*001e*/ 	.short	0x00ff


	//----- nvinfo : EIATTR_MERCURY_ISA_VERSION
	.align		4
        /*0020*/ 	.byte	0x03, 0x5f
        /*0022*/ 	.short	0x0101


	//----- nvinfo : EIATTR_EXIT_INSTR_OFFSETS
	.align		4
        /*0024*/ 	.byte	0x04, 0x1c
        /*0026*/ 	.short	(.L_328 - .L_327)


	//   ....[0]....
.L_327:
        /*0028*/ 	.word	0x00000010


	//----- nvinfo : EIATTR_MAX_THREADS
	.align		4
.L_328:
        /*002c*/ 	.byte	0x04, 0x05
        /*002e*/ 	.short	(.L_330 - .L_329)
.L_329:
        /*0030*/ 	.word	0x00000080
        /*0034*/ 	.word	0x00000001
        /*0038*/ 	.word	0x00000001


	//----- nvinfo : EIATTR_CBANK_PARAM_SIZE
	.align		4
.L_330:
        /*003c*/ 	.byte	0x03, 0x19
        /*003e*/ 	.short	0x0438


	//----- nvinfo : EIATTR_PARAM_CBANK
	.align		4
        /*0040*/ 	.byte	0x04, 0x0a
        /*0042*/ 	.short	(.L_332 - .L_331)
	.align		4
.L_331:
        /*0044*/ 	.word	index@(.nv.constant0._ZN7cutlass13device_kernelIN5flash19enable_sm80_to_sm89INS1_16FlashAttnFwdSm80INS1_25CollectiveMainloopFwdSm80ILi4ELi1ELb0EN4cute5tupleIJNS5_1CILi128EEENS7_ILi80EEENS7_ILi64EEEEEELi64ENS_10bfloat16_tEfNS_4arch4Sm80ELb1ELb0ELb0ELb1ELb1ELb1ELb1ELb1EEENS1_21CollectiveEpilogueFwdINS6_IJS8_SA_S9_EEENS6_IJNS7_ILi1EEESI_SI_EEESC_SE_Li128ELb1ELb1ELb1ELb0EEENS1_36VarlenDynamicPersistentTileSchedulerILi128ELi80ELi128ELi128ELb1ELb1ELb0ELb1ELb1ELb1EEEEEEEEEvNT_6ParamsE)
        /*0048*/ 	.short	0x0210
        /*004a*/ 	.short	0x0438


	//----- nvinfo : EIATTR_SW_WAR
	.align		4
.L_332:
        /*004c*/ 	.byte	0x04, 0x36
        /*004e*/ 	.short	(.L_334 - .L_333)
.L_333:
        /*0050*/ 	.word	0x00000008
.L_334:


//--------------------- .nv.callgraph             --------------------------
	.section	.nv.callgraph,"",@"SHT_CUDA_CALLGRAPH"
	.align	4
	.sectionentsize	8
	.align		4
        /*0000*/ 	.word	0x00000000
	.align		4
        /*0004*/ 	.word	0xffffffff
	.align		4
        /*0008*/ 	.word	0x00000000
	.align		4
        /*000c*/ 	.word	0xfffffffe
	.align		4
        /*0010*/ 	.word	0x00000000
	.align		4
        /*0014*/ 	.word	0xfffffffd
	.align		4
        /*0018*/ 	.word	0x00000000
	.align		4
        /*001c*/ 	.word	0xfffffffc


//--------------------- .nv.constant4             --------------------------
	.section	.nv.constant4,"a",@progbits
	.align	8
	.align		8
.nv.constant4:
        /*0000*/ 	.dword	_ZN88_INTERNAL_5db2b04c_52_flash_fwd_hdim64_bf16_paged_split_softcapall_sm80_cu_8e232a79_38734cuda3std3__45__cpo5beginE
	.align		8
        /*0008*/ 	.dword	_ZN88_INTERNAL_5db2b04c_52_flash_fwd_hdim64_bf16_paged_split_softcapall_sm80_cu_8e232a79_38734cuda3std3__45__cpo3endE
	.align		8
        /*0010*/ 	.dword	_ZN88_INTERNAL_5db2b04c_52_flash_fwd_hdim64_bf16_paged_split_softcapall_sm80_cu_8e232a79_38734cuda3std3__45__cpo6cbeginE
	.align		8
        /*0018*/ 	.dword	_ZN88_INTERNAL_5db2b04c_52_flash_fwd_hdim64_bf16_paged_split_softcapall_sm80_cu_8e232a79_38734cuda3std3__45__cpo4cendE
	.align		8
        /*0020*/ 	.dword	_ZN88_INTERNAL_5db2b04c_52_flash_fwd_hdim64_bf16_paged_split_softcapall_sm80_cu_8e232a79_38734cuda3std3__490_GLOBAL__N__5db2b04c_52_flash_fwd_hdim64_bf16_paged_split_softcapall_sm80_cu_8e232a79_38736ignoreE
	.align		8
        /*0028*/ 	.dword	_ZN88_INTERNAL_5db2b04c_52_flash_fwd_hdim64_bf16_paged_split_softcapall_sm80_cu_8e232a79_38734cuda3std3__419piecewise_constructE
	.align		8
        /*0030*/ 	.dword	_ZN88_INTERNAL_5db2b04c_52_flash_fwd_hdim64_bf16_paged_split_softcapall_sm80_cu_8e232a79_38734cuda3std3__48in_placeE
	.align		8
        /*0038*/ 	.dword	_ZN88_INTERNAL_5db2b04c_52_flash_fwd_hdim64_bf16_paged_split_softcapall_sm80_cu_8e232a79_38734cuda3std6ranges3__45__cpo4swapE
	.align		8
        /*0040*/ 	.dword	_ZN88_INTERNAL_5db2b04c_52_flash_fwd_hdim64_bf16_paged_split_softcapall_sm80_cu_8e232a79_38734cuda3std6ranges3__45__cpo9iter_moveE
	.align		8
        /*0048*/ 	.dword	_ZN88_INTERNAL_5db2b04c_52_flash_fwd_hdim64_bf16_paged_split_softcapall_sm80_cu_8e232a79_38734cute7productE
	.align		8
        /*0050*/ 	.dword	_ZN88_INTERNAL_5db2b04c_52_flash_fwd_hdim64_bf16_paged_split_softcapall_sm80_cu_8e232a79_38734cute1_E


//--------------------- .text._ZN7cutlass13device_kernelIN5flash19enable_sm80_to_sm89INS1_16FlashAttnFwdSm80INS1_25CollectiveMainloopFwdSm80ILi4ELi1ELb0EN4cute5tupleIJNS5_1CILi128EEENS7_ILi112EEENS7_ILi64EEEEEELi64ENS_10bfloat16_tEfNS_4arch4Sm80ELb0ELb0ELb1ELb0ELb1ELb0ELb1ELb1EEENS1_21CollectiveEpilogueFwdINS6_IJS8_SA_S9_EEENS6_IJNS7_ILi1EEESI_SI_EEESC_SE_Li128ELb0ELb1ELb1ELb0EEENS1_19SingleTileSchedulerILb0ELb1ELb1ELi128EEEEEEEEEvNT_6ParamsE --------------------------
	.section	.text._ZN7cutlass13device_kernelIN5flash19enable_sm80_to_sm89INS1_16FlashAttnFwdSm80INS1_25CollectiveMainloopFwdSm80ILi4ELi1ELb0EN4cute5tupleIJNS5_1CILi128EEENS7_ILi112EEENS7_ILi64EEEEEELi64ENS_10bfloat16_tEfNS_4arch4Sm80ELb0ELb0ELb1ELb0ELb1ELb0ELb1ELb1EEENS1_21CollectiveEpilogueFwdINS6_IJS8_SA_S9_EEENS6_IJNS7_ILi1EEESI_SI_EEESC_SE_Li128ELb0ELb1ELb1ELb0EEENS1_19SingleTileSchedulerILb0ELb1ELb1ELi128EEEEEEEEEvNT_6ParamsE,"ax",@progbits
	.align	128
.text._ZN7cutlass13device_kernelIN5flash19enable_sm80_to_sm89INS1_16FlashAttnFwdSm80INS1_25CollectiveMainloopFwdSm80ILi4ELi1ELb0EN4cute5tupleIJNS5_1CILi128EEENS7_ILi112EEENS7_ILi64EEEEEELi64ENS_10bfloat16_tEfNS_4arch4Sm80ELb0ELb0ELb1ELb0ELb1ELb0ELb1ELb1EEENS1_21CollectiveEpilogueFwdINS6_IJS8_SA_S9_EEENS6_IJNS7_ILi1EEESI_SI_EEESC_SE_Li128ELb0ELb1ELb1ELb0EEENS1_19SingleTileSchedulerILb0ELb1ELb1ELi128EEEEEEEEEvNT_6ParamsE:
        .type           _ZN7cutlass13device_kernelIN5flash19enable_sm80_to_sm89INS1_16FlashAttnFwdSm80INS1_25CollectiveMainloopFwdSm80ILi4ELi1ELb0EN4cute5tupleIJNS5_1CILi128EEENS7_ILi112EEENS7_ILi64EEEEEELi64ENS_10bfloat16_tEfNS_4arch4Sm80ELb0ELb0ELb1ELb0ELb1ELb0ELb1ELb1EEENS1_21CollectiveEpilogueFwdINS6_IJS8_SA_S9_EEENS6_IJNS7_ILi1EEESI_SI_EEESC_SE_Li128ELb0ELb1ELb1ELb0EEENS1_19SingleTileSchedulerILb0ELb1ELb1ELi128EEEEEEEEEvNT_6ParamsE,@function
        .size           _ZN7cutlass13device_kernelIN5flash19enable_sm80_to_sm89INS1_16FlashAttnFwdSm80INS1_25CollectiveMainloopFwdSm80ILi4ELi1ELb0EN4cute5tupleIJNS5_1CILi128EEENS7_ILi112EEENS7_ILi64EEEEEELi64ENS_10bfloat16_tEfNS_4arch4Sm80ELb0ELb0ELb1ELb0ELb1ELb0ELb1ELb1EEENS1_21CollectiveEpilogueFwdINS6_IJS8_SA_S9_EEENS6_IJNS7_ILi1EEESI_SI_EEESC_SE_Li128ELb0ELb1ELb1ELb0EEENS1_19SingleTileSchedulerILb0ELb1ELb1ELi128EEEEEEEEEvNT_6ParamsE,(.L_x_18 - _ZN7cutlass13device_kernelIN5flash19enable_sm80_to_sm89INS1_16FlashAttnFwdSm80INS1_25CollectiveMainloopFwdSm80ILi4ELi1ELb0EN4cute5tupleIJNS5_1CILi128EEENS7_ILi112EEENS7_ILi64EEEEEELi64ENS_10bfloat16_tEfNS_4arch4Sm80ELb0ELb0ELb1ELb0ELb1ELb0ELb1ELb1EEENS1_21CollectiveEpilogueFwdINS6_IJS8_SA_S9_EEENS6_IJNS7_ILi1EEESI_SI_EEESC_SE_Li128ELb0ELb1ELb1ELb0EEENS1_19SingleTileSchedulerILb0ELb1ELb1ELi128EEEEEEEEEvNT_6ParamsE)
        .other          _ZN7cutlass13device_kernelIN5flash19enable_sm80_to_sm89INS1_16FlashAttnFwdSm80INS1_25CollectiveMainloopFwdSm80ILi4ELi1ELb0EN4cute5tupleIJNS5_1CILi128EEENS7_ILi112EEENS7_ILi64EEEEEELi64ENS_10bfloat16_tEfNS_4arch4Sm80ELb0ELb0ELb1ELb0ELb1ELb0ELb1ELb1EEENS1_21CollectiveEpilogueFwdINS6_IJS8_SA_S9_EEENS6_IJNS7_ILi1EEESI_SI_EEESC_SE_Li128ELb0ELb1ELb1ELb0EEENS1_19SingleTileSchedulerILb0ELb1ELb1ELi128EEEEEEEEEvNT_6ParamsE,@"STO_CUDA_ENTRY STV_DEFAULT"
_ZN7cutlass13device_kernelIN5flash19enable_sm80_to_sm89INS1_16FlashAttnFwdSm80INS1_25CollectiveMainloopFwdSm80ILi4ELi1ELb0EN4cute5tupleIJNS5_1CILi128EEENS7_ILi112EEENS7_ILi64EEEEEELi64ENS_10bfloat16_tEfNS_4arch4Sm80ELb0ELb0ELb1ELb0ELb1ELb0ELb1ELb1EEENS1_21CollectiveEpilogueFwdINS6_IJS8_SA_S9_EEENS6_IJNS7_ILi1EEESI_SI_EEESC_SE_Li128ELb0ELb1ELb1ELb0EEENS1_19SingleTileSchedulerILb0ELb1ELb1ELi128EEEEEEEEEvNT_6ParamsE:
[----:B------:R-:W-:Y:S01]  /*0000*/  LDC R1, c[0x0][0x28] ;  /* 0x00000a00ff017b82 */ /* 0x000fe20000000800 */
[----:B------:R-:W-:Y:S05]  /*0010*/  EXIT ;  /* 0x000000000000794d */ /* 0x000fea0003800000 */
.L_x_0:
[----:B------:R-:W-:-:S00]  /*0020*/  BRA `(.L_x_0) ;  /* 0xfffffffc00fc7947 */ /* 0x000fc0000383ffff */
[----:B------:R-:W-:-:S00]  /*0030*/  NOP ;  /* 0x0000000000007918 */ /* 0x000fc00000000000 */
        /* <DEDUP_REMOVED lines=12> */
.L_x_18:


//--------------------- .text._ZN7cutlass13device_kernelIN5flash19enable_sm80_to_sm89INS1_16FlashAttnFwdSm80INS1_25CollectiveMainloopFwdSm80ILi4ELi1ELb0EN4cute5tupleIJNS5_1CILi128EEENS7_ILi80EEENS7_ILi64EEEEEELi64ENS_10bfloat16_tEfNS_4arch4Sm80ELb0ELb0ELb1ELb1ELb1ELb0ELb1ELb1EEENS1_21CollectiveEpilogueFwdINS6_IJS8_SA_S9_EEENS6_IJNS7_ILi1EEESI_SI_EEESC_SE_Li128ELb1ELb1ELb1ELb0EEENS1_36VarlenDynamicPersistentTileSchedulerILi128ELi80ELi128ELi128ELb1ELb1ELb0ELb0ELb1ELb1EEEEEEEEEvNT_6ParamsE --------------------------
	.section	.text._ZN7cutlass13device_kernelIN5flash19enable_sm80_to_sm89INS1_16FlashAttnFwdSm80INS1_25CollectiveMainloopFwdSm80ILi4ELi1ELb0EN4cute5tupleIJNS5_1CILi128EEENS7_ILi80EEENS7_ILi64EEEEEELi64ENS_10bfloat16_tEfNS_4arch4Sm80ELb0ELb0ELb1ELb1ELb1ELb0ELb1ELb1EEENS1_21CollectiveEpilogueFwdINS6_IJS8_SA_S9_EEENS6_IJNS7_ILi1EEESI_SI_EEESC_SE_Li128ELb1ELb1ELb1ELb0EEENS1_36VarlenDynamicPersistentTileSchedulerILi128ELi80ELi128ELi128ELb1ELb1ELb0ELb0ELb1ELb1EEEEEEEEEvNT_6ParamsE,"ax",@progbits
	.align	128
.text._ZN7cutlass13device_kernelIN5flash19enable_sm80_to_sm89INS1_16FlashAttnFwdSm80INS1_25CollectiveMainloopFwdSm80ILi4ELi1ELb0EN4cute5tupleIJNS5_1CILi128EEENS7_ILi80EEENS7_ILi64EEEEEELi64ENS_10bfloat16_tEfNS_4arch4Sm80ELb0ELb0ELb1ELb1ELb1ELb0ELb1ELb1EEENS1_21CollectiveEpilogueFwdINS6_IJS8_SA_S9_EEENS6_IJNS7_ILi1EEESI_SI_EEESC_SE_Li128ELb1ELb1ELb1ELb0EEENS1_36VarlenDynamicPersistentTileSchedulerILi128ELi80ELi128ELi128ELb1ELb1ELb0ELb0ELb1ELb1EEEEEEEEEvNT_6ParamsE:
        .type           _ZN7cutlass13device_kernelIN5flash19enable_sm80_to_sm89INS1_16FlashAttnFwdSm80INS1_25CollectiveMainloopFwdSm80ILi4ELi1ELb0EN4cute5tupleIJNS5_1CILi128EEENS7_ILi80EEENS7_ILi64EEEEEELi64ENS_10bfloat16_tEfNS_4arch4Sm80ELb0ELb0ELb1ELb1ELb1ELb0ELb1ELb1EEENS1_21CollectiveEpilogueFwdINS6_IJS8_SA_S9_EEENS6_IJNS7_ILi1EEESI_SI_EEESC_SE_Li128ELb1ELb1ELb1ELb0EEENS1_36VarlenDynamicPersistentTileSchedulerILi128ELi80ELi128ELi128ELb1ELb1ELb0ELb0ELb1ELb1EEEEEEEEEvNT_6ParamsE,@function
        .size           _ZN7cutlass13device_kernelIN5flash19enable_sm80_to_sm89INS1_16FlashAttnFwdSm80INS1_25CollectiveMainloopFwdSm80ILi4ELi1ELb0EN4cute5tupleIJNS5_1CILi128EEENS7_ILi80EEENS7_ILi64EEEEEELi64ENS_10bfloat16_tEfNS_4arch4Sm80ELb0ELb0ELb1ELb1ELb1ELb0ELb1ELb1EEENS1_21CollectiveEpilogueFwdINS6_IJS8_SA_S9_EEENS6_IJNS7_ILi1EEESI_SI_EEESC_SE_Li128ELb1ELb1ELb1ELb0EEENS1_36VarlenDynamicPersistentTileSchedulerILi128ELi80ELi128ELi128ELb1ELb1ELb0ELb0ELb1ELb1EEEEEEEEEvNT_6ParamsE,(.L_x_19 - _ZN7cutlass13device_kernelIN5flash19enable_sm80_to_sm89INS1_16FlashAttnFwdSm80INS1_25CollectiveMainloopFwdSm80ILi4ELi1ELb0EN4cute5tupleIJNS5_1CILi128EEENS7_ILi80EEENS7_ILi64EEEEEELi64ENS_10bfloat16_tEfNS_4arch4Sm80ELb0ELb0ELb1ELb1ELb1ELb0ELb1ELb1EEENS1_21CollectiveEpilogueFwdINS6_IJS8_SA_S9_EEENS6_IJNS7_ILi1EEESI_SI_EEESC_SE_Li128ELb1ELb1ELb1ELb0EEENS1_36VarlenDynamicPersistentTileSchedulerILi128ELi80ELi128ELi128ELb1ELb1ELb0ELb0ELb1ELb1EEEEEEEEEvNT_6ParamsE)
        .other          _ZN7cutlass13device_kernelIN5flash19enable_sm80_to_sm89INS1_16FlashAttnFwdSm80INS1_25CollectiveMainloopFwdSm80ILi4ELi1ELb0EN4cute5tupleIJNS5_1CILi128EEENS7_ILi80EEENS7_ILi64EEEEEELi64ENS_10bfloat16_tEfNS_4arch4Sm80ELb0ELb0ELb1ELb1ELb1ELb0ELb1ELb1EEENS1_21CollectiveEpilogueFwdINS6_IJS8_SA_S9_EEENS6_IJNS7_ILi1EEESI_SI_EEESC_SE_Li128ELb1ELb1ELb1ELb0EEENS1_36VarlenDynamicPersistentTileSchedulerILi128ELi80ELi128ELi128ELb1ELb1ELb0ELb0ELb1ELb1EEEEEEEEEvNT_6ParamsE,@"STO_CUDA_ENTRY STV_DEFAULT"
_ZN7cutlass13device_kernelIN5flash19enable_sm80_to_sm89INS1_16FlashAttnFwdSm80INS1_25CollectiveMainloopFwdSm80ILi4ELi1ELb0EN4cute5tupleIJNS5_1CILi128EEENS7_ILi80EEENS7_ILi64EEEEEELi64ENS_10bfloat16_tEfNS_4arch4Sm80ELb0ELb0ELb1ELb1ELb1ELb0ELb1ELb1EEENS1_21CollectiveEpilogueFwdINS6_IJS8_SA_S9_EEENS6_IJNS7_ILi1EEESI_SI_EEESC_SE_Li128ELb1ELb1ELb1ELb0EEENS1_36VarlenDynamicPersistentTileSchedulerILi128ELi80ELi128ELi128ELb1ELb1ELb0ELb0ELb1ELb1EEEEEEEEEvNT_6ParamsE:
[----:B------:R-:W-:Y:S01]  /*0000*/  LDC R1, c[0x0][0x28] ;  /* 0x00000a00ff017b82 */ /* 0x000fe20000000800 */
[----:B------:R-:W-:Y:S05]  /*0010*/  EXIT ;  /* 0x000000000000794d */ /* 0x000fea0003800000 */
.L_x_1:
        /* <DEDUP_REMOVED lines=14> */
.L_x_19:


//--------------------- .text._ZN7cutlass13device_kernelIN5flash19enable_sm80_to_sm89INS1_16FlashAttnFwdSm80INS1_25CollectiveMainloopFwdSm80ILi4ELi1ELb0EN4cute5tupleIJNS5_1CILi128EEENS7_ILi80EEENS7_ILi64EEEEEELi64ENS_10bfloat16_tEfNS_4arch4Sm80ELb0ELb0ELb1ELb1ELb1ELb1ELb1ELb1EEENS1_21CollectiveEpilogueFwdINS6_IJS8_SA_S9_EEENS6_IJNS7_ILi1EEESI_SI_EEESC_SE_Li128ELb1ELb1ELb1ELb0EEENS1_36VarlenDynamicPersistentTileSchedulerILi128ELi80ELi128ELi128ELb1ELb1ELb0ELb0ELb1ELb1EEEEEEEEEvNT_6ParamsE --------------------------
	.section	.text._ZN7cutlass13device_kernelIN5flash19enable_sm80_to_sm89INS1_16FlashAttnFwdSm80INS1_25CollectiveMainloopFwdSm80ILi4ELi1ELb0EN4cute5tupleIJNS5_1CILi128EEENS7_ILi80EEENS7_ILi64EEEEEELi64ENS_10bfloat16_tEfNS_4arch4Sm80ELb0ELb0ELb1ELb1ELb1ELb1ELb1ELb1EEENS1_21CollectiveEpilogueFwdINS6_IJS8_SA_S9_EEENS6_IJNS7_ILi1EEESI_SI_EEESC_SE_Li128ELb1ELb1ELb1ELb0EEENS1_36VarlenDynamicPersistentTileSchedulerILi128ELi80ELi128ELi128ELb1ELb1ELb0ELb0ELb1ELb1EEEEEEEEEvNT_6ParamsE,"ax",@progbits
	.align	128
.text._ZN7cutlass13device_kernelIN5flash19enable_sm80_to_sm89INS1_16FlashAttnFwdSm80INS1_25CollectiveMainloopFwdSm80ILi4ELi1ELb0EN4cute5tupleIJNS5_1CILi128EEENS7_ILi80EEENS7_ILi64EEEEEELi64ENS_10bfloat16_tEfNS_4arch4Sm80ELb0ELb0ELb1ELb1ELb1ELb1ELb1ELb1EEENS1_21CollectiveEpilogueFwdINS6_IJS8_SA_S9_EEENS6_IJNS7_ILi1EEESI_SI_EEESC_SE_Li128ELb1ELb1ELb1ELb0EEENS1_36VarlenDynamicPersistentTileSchedulerILi128ELi80ELi128ELi128ELb1ELb1ELb0ELb0ELb1ELb1EEEEEEEEEvNT_6ParamsE:
        .type           _ZN7cutlass13device_kernelIN5flash19enable_sm80_to_sm89INS1_16FlashAttnFwdSm80INS1_25CollectiveMainloopFwdSm80ILi4ELi1ELb0EN4cute5tupleIJNS5_1CILi128EEENS7_ILi80EEENS7_ILi64EEEEEELi64ENS_10bfloat16_tEfNS_4arch4Sm80ELb0ELb0ELb1ELb1ELb1ELb1ELb1ELb1EEENS1_21CollectiveEpilogueFwdINS6_IJS8_SA_S9_EEENS6_IJNS7_ILi1EEESI_SI_EEESC_SE_Li128ELb1ELb1ELb1ELb0EEENS1_36VarlenDynamicPersistentTileSchedulerILi128ELi80ELi128ELi128ELb1ELb1ELb0ELb0ELb1ELb1EEEEEEEEEvNT_6ParamsE,@function
        .size           _ZN7cutlass13device_kernelIN5flash19enable_sm80_to_sm89INS1_16FlashAttnFwdSm80INS1_25CollectiveMainloopFwdSm80ILi4ELi1ELb0EN4cute5tupleIJNS5_1CILi128EEENS7_ILi80EEENS7_ILi64EEEEEELi64ENS_10bfloat16_tEfNS_4arch4Sm80ELb0ELb0ELb1ELb1ELb1ELb1ELb1ELb1EEENS1_21CollectiveEpilogueFwdINS6_IJS8_SA_S9_EEENS6_IJNS7_ILi1EEESI_SI_EEESC_SE_Li128ELb1ELb1ELb1ELb0EEENS1_36VarlenDynamicPersistentTileSchedulerILi128ELi80ELi128ELi128ELb1ELb1ELb0ELb0ELb1ELb1EEEEEEEEEvNT_6ParamsE,(.L_x_20 - _ZN7cutlass13device_kernelIN5flash19enable_sm80_to_sm89INS1_16FlashAttnFwdSm80INS1_25CollectiveMainloopFwdSm80ILi4ELi1ELb0EN4cute5tupleIJNS5_1CILi128EEENS7_ILi80EEENS7_ILi64EEEEEELi64ENS_10bfloat16_tEfNS_4arch4Sm80ELb0ELb0ELb1ELb1ELb1ELb1ELb1ELb1EEENS1_21CollectiveEpilogueFwdINS6_IJS8_SA_S9_EEENS6_IJNS7_ILi1EEESI_SI_EEESC_SE_Li128ELb1ELb1ELb1ELb0EEENS1_36VarlenDynamicPersistentTileSchedulerILi128ELi80ELi128ELi128ELb1ELb1ELb0ELb0ELb1ELb1EEEEEEEEEvNT_6ParamsE)
        .other          _ZN7cutlass13device_kernelIN5flash19enable_sm80_to_sm89INS1_16FlashAttnFwdSm80INS1_25CollectiveMainloopFwdSm80ILi4ELi1ELb0EN4cute5tupleIJNS5_1CILi128EEENS7_ILi80EEENS7_ILi64EEEEEELi64ENS_10bfloat16_tEfNS_4arch4Sm80ELb0ELb0ELb1ELb1ELb1ELb1ELb1ELb1EEENS1_21CollectiveEpilogueFwdINS6_IJS8_SA_S9_EEENS6_IJNS7_ILi1EEESI_SI_EEESC_SE_Li128ELb1ELb1ELb1ELb0EEENS1_36VarlenDynamicPersistentTileSchedulerILi128ELi80ELi128ELi128ELb1ELb1ELb0ELb0ELb1ELb1EEEEEEEEEvNT_6ParamsE,@"STO_CUDA_ENTRY STV_DEFAULT"
_ZN7cutlass13device_kernelIN5flash19enable_sm80_to_sm89INS1_16FlashAttnFwdSm80INS1_25CollectiveMainloopFwdSm80ILi4ELi1ELb0EN4cute5tupleIJNS5_1CILi128EEENS7_ILi80EEENS7_ILi64EEEEEELi64ENS_10bfloat16_tEfNS_4arch4Sm80ELb0ELb0ELb1ELb1ELb1ELb1ELb1ELb1EEENS1_21CollectiveEpilogueFwdINS6_IJS8_SA_S9_EEENS6_IJNS7_ILi1EEESI_SI_EEESC_SE_Li128ELb1ELb1ELb1ELb0EEENS1_36VarlenDynamicPersistentTileSchedulerILi128ELi80ELi128ELi128ELb1ELb1ELb0ELb0ELb1ELb1EEEEEEEEEvNT_6ParamsE:
[----:B------:R-:W-:Y:S01]  /*0000*/  LDC R1, c[0x0][0x28] ;  /* 0x00000a00ff017b82 */ /* 0x000fe20000000800 */
[----:B------:R-:W-:Y:S05]  /*0010*/  EXIT ;  /* 0x000000000000794d */ /* 0x000fea0003800000 */
.L_x_2:
        /* <DEDUP_REMOVED lines=14> */
.L_x_20:


//--------------------- .text._ZN7cutlass13device_kernelIN5flash19enable_sm80_to_sm89INS1_16FlashAttnFwdSm80INS1_25CollectiveMainloopFwdSm80ILi4ELi1ELb0EN4cute5tupleIJNS5_1CILi128EEENS7_ILi96EEENS7_ILi64EEEEEELi64ENS_10bfloat16_tEfNS_4arch4Sm80ELb0ELb1ELb1ELb0ELb1ELb0ELb1ELb1EEENS1_21CollectiveEpilogueFwdINS6_IJS8_SA_S9_EEENS6_IJNS7_ILi1EEESI_SI_EEESC_SE_Li128ELb0ELb1ELb1ELb0EEENS1_19SingleTileSchedulerILb0ELb1ELb1ELi128EEEEEEEEEvNT_6ParamsE --------------------------
	.section	.text._ZN7cutlass13device_kernelIN5flash19enable_sm80_to_sm89INS1_16FlashAttnFwdSm80INS1_25CollectiveMainloopFwdSm80ILi4ELi1ELb0EN4cute5tupleIJNS5_1CILi128EEENS7_ILi96EEENS7_ILi64EEEEEELi64ENS_10bfloat16_tEfNS_4arch4Sm80ELb0ELb1ELb1ELb0ELb1ELb0ELb1ELb1EEENS1_21CollectiveEpilogueFwdINS6_IJS8_SA_S9_EEENS6_IJNS7_ILi1EEESI_SI_EEESC_SE_Li128ELb0ELb1ELb1ELb0EEENS1_19SingleTileSchedulerILb0ELb1ELb1ELi128EEEEEEEEEvNT_6ParamsE,"ax",@progbits
	.align	128
.text._ZN7cutlass13device_kernelIN5flash19enable_sm80_to_sm89INS1_16FlashAttnFwdSm80INS1_25CollectiveMainloopFwdSm80ILi4ELi1ELb0EN4cute5tupleIJNS5_1CILi128EEENS7_ILi96EEENS7_ILi64EEEEEELi64ENS_10bfloat16_tEfNS_4arch4Sm80ELb0ELb1ELb1ELb0ELb1ELb0ELb1ELb1EEENS1_21CollectiveEpilogueFwdINS6_IJS8_SA_S9_EEENS6_IJNS7_ILi1EEESI_SI_EEESC_SE_Li128ELb0ELb1ELb1ELb0EEENS1_19SingleTileSchedulerILb0ELb1ELb1ELi128EEEEEEEEEvNT_6ParamsE:
        .type           _ZN7cutlass13device_kernelIN5flash19enable_sm80_to_sm89INS1_16FlashAttnFwdSm80INS1_25CollectiveMainloopFwdSm80ILi4ELi1ELb0EN4cute5tupleIJNS5_1CILi128EEENS7_ILi96EEENS7_ILi64EEEEEELi64ENS_10bfloat16_tEfNS_4arch4Sm80ELb0ELb1ELb1ELb0ELb1ELb0ELb1ELb1EEENS1_21CollectiveEpilogueFwdINS6_IJS8_SA_S9_EEENS6_IJNS7_ILi1EEESI_SI_EEESC_SE_Li128ELb0ELb1ELb1ELb0EEENS1_19SingleTileSchedulerILb0ELb1ELb1ELi128EEEEEEEEEvNT_6ParamsE,@function
        .size           _ZN7cutlass13device_kernelIN5flash19enable_sm80_to_sm89INS1_16FlashAttnFwdSm80INS1_25CollectiveMainloopFwdSm80ILi4ELi1ELb0EN4cute5tupleIJNS5_1CILi128EEENS7_ILi96EEENS7_ILi64EEEEEELi64ENS_10bfloat16_tEfNS_4arch4Sm80ELb0ELb1ELb1ELb0ELb1ELb0ELb1ELb1EEENS1_21CollectiveEpilogueFwdINS6_IJS8_SA_S9_EEENS6_IJNS7_ILi1EEESI_SI_EEESC_SE_Li128ELb0ELb1ELb1ELb0EEENS1_19SingleTileSchedulerILb0ELb1ELb1ELi128EEEEEEEEEvNT_6ParamsE,(.L_x_21 - _ZN7cutlass13device_kernelIN5flash19enable_sm80_to_sm89INS1_16FlashAttnFwdSm80INS1_25CollectiveMainloopFwdSm80ILi4ELi1ELb0EN4cute5tupleIJNS5_1CILi128EEENS7_ILi96EEENS7_ILi64EEEEEELi64ENS_10bfloat16_tEfNS_4arch4Sm80ELb0ELb1ELb1ELb0ELb1ELb0ELb1ELb1EEENS1_21CollectiveEpilogueFwdINS6_IJS8_SA_S9_EEENS6_IJNS7_ILi1EEESI_SI_EEESC_SE_Li128ELb0ELb1ELb1ELb0EEENS1_19SingleTileSchedulerILb0ELb1ELb1ELi128EEEEEEEEEvNT_6ParamsE)
        .other          _ZN7cutlass13device_kernelIN5flash19enable_sm80_to_sm89INS1_16FlashAttnFwdSm80INS1_25CollectiveMainloopFwdSm80ILi4ELi1ELb0EN4cute5tupleIJNS5_1CILi128EEENS7_ILi96EEENS7_ILi64EEEEEELi64ENS_10bfloat16_tEfNS_4arch4Sm80ELb0ELb1ELb1ELb0ELb1ELb0ELb1ELb1EEENS1_21CollectiveEpilogueFwdINS6_IJS8_SA_S9_EEENS6_IJNS7_ILi1EEESI_SI_EEESC_SE_Li128ELb0ELb1ELb1ELb0EEENS1_19SingleTileSchedulerILb0ELb1ELb1ELi128EEEEEEEEEvNT_6ParamsE,@"STO_CUDA_ENTRY STV_DEFAULT"
_ZN7cutlass13device_kernelIN5flash19enable_sm80_to_sm89INS1_16FlashAttnFwdSm80INS1_25CollectiveMainloopFwdSm80ILi4ELi1ELb0EN4cute5tupleIJNS5_1CILi128EEENS7_ILi96EEENS7_ILi64EEEEEELi64ENS_10bfloat16_tEfNS_4arch4Sm80ELb0ELb1ELb1ELb0ELb1ELb0ELb1ELb1EEENS1_21CollectiveEpilogueFwdINS6_IJS8_SA_S9_EEENS6_IJNS7_ILi1EEESI_SI_EEESC_SE_Li128ELb0ELb1ELb1ELb0EEENS1_19SingleTileSchedulerILb0ELb1ELb1ELi128EEEEEEEEEvNT_6ParamsE:
[----:B------:R-:W-:Y:S01]  /*0000*/  LDC R1, c[0x0][0x28] ;  /* 0x00000a00ff017b82 */ /* 0x000fe20000000800 */
[----:B------:R-:W-:Y:S05]  /*0010*/  EXIT ;  /* 0x000000000000794d */ /* 0x000fea0003800000 */
.L_x_3:
        /* <DEDUP_REMOVED lines=14> */
.L_x_21:


//--------------------- .text._ZN7cutlass13device_kernelIN5flash19enable_sm80_to_sm89INS1_16FlashAttnFwdSm80INS1_25CollectiveMainloopFwdSm80ILi4ELi1ELb0EN4cute5tupleIJNS5_1CILi128EEENS7_ILi80EEENS7_ILi64EEEEEELi64ENS_10bfloat16_tEfNS_4arch4Sm80ELb0ELb1ELb1ELb1ELb1ELb0ELb1ELb1EEENS1_21CollectiveEpilogueFwdINS6_IJS8_SA_S9_EEENS6_IJNS7_ILi1EEESI_SI_EEESC_SE_Li128ELb1ELb1ELb1ELb0EEENS1_36VarlenDynamicPersistentTileSchedulerILi128ELi80ELi128ELi128ELb1ELb1ELb0ELb1ELb0ELb1EEEEEEEEEvNT_6ParamsE --------------------------
	.section	.text._ZN7cutlass13device_kernelIN5flash19enable_sm80_to_sm89INS1_16FlashAttnFwdSm80INS1_25CollectiveMainloopFwdSm80ILi4ELi1ELb0EN4cute5tupleIJNS5_1CILi128EEENS7_ILi80EEENS7_ILi64EEEEEELi64ENS_10bfloat16_tEfNS_4arch4Sm80ELb0ELb1ELb1ELb1ELb1ELb0ELb1ELb1EEENS1_21CollectiveEpilogueFwdINS6_IJS8_SA_S9_EEENS6_IJNS7_ILi1EEESI_SI_EEESC_SE_Li128ELb1ELb1ELb1ELb0EEENS1_36VarlenDynamicPersistentTileSchedulerILi128ELi80ELi128ELi128ELb1ELb1ELb0ELb1ELb0ELb1EEEEEEEEEvNT_6ParamsE,"ax",@progbits
	.align	128
.text._ZN7cutlass13device_kernelIN5flash19enable_sm80_to_sm89INS1_16FlashAttnFwdSm80INS1_25CollectiveMainloopFwdSm80ILi4ELi1ELb0EN4cute5tupleIJNS5_1CILi128EEENS7_ILi80EEENS7_ILi64EEEEEELi64ENS_10bfloat16_tEfNS_4arch4Sm80ELb0ELb1ELb1ELb1ELb1ELb0ELb1ELb1EEENS1_21CollectiveEpilogueFwdINS6_IJS8_SA_S9_EEENS6_IJNS7_ILi1EEESI_SI_EEESC_SE_Li128ELb1ELb1ELb1ELb0EEENS1_36VarlenDynamicPersistentTileSchedulerILi128ELi80ELi128ELi128ELb1ELb1ELb0ELb1ELb0ELb1EEEEEEEEEvNT_6ParamsE:
        .type           _ZN7cutlass13device_kernelIN5flash19enable_sm80_to_sm89INS1_16FlashAttnFwdSm80INS1_25CollectiveMainloopFwdSm80ILi4ELi1ELb0EN4cute5tupleIJNS5_1CILi128EEENS7_ILi80EEENS7_ILi64EEEEEELi64ENS_10bfloat16_tEfNS_4arch4Sm80ELb0ELb1ELb1ELb1ELb1ELb0ELb1ELb1EEENS1_21CollectiveEpilogueFwdINS6_IJS8_SA_S9_EEENS6_IJNS7_ILi1EEESI_SI_EEESC_SE_Li128ELb1ELb1ELb1ELb0EEENS1_36VarlenDynamicPersistentTileSchedulerILi128ELi80ELi128ELi128ELb1ELb1ELb0ELb1ELb0ELb1EEEEEEEEEvNT_6ParamsE,@function
        .size           _ZN7cutlass13device_kernelIN5flash19enable_sm80_to_sm89INS1_16FlashAttnFwdSm80INS1_25CollectiveMainloopFwdSm80ILi4ELi1ELb0EN4cute5tupleIJNS5_1CILi128EEENS7_ILi80EEENS7_ILi64EEEEEELi64ENS_10bfloat16_tEfNS_4arch4Sm80ELb0ELb1ELb1ELb1ELb1ELb0ELb1ELb1EEENS1_21CollectiveEpilogueFwdINS6_IJS8_SA_S9_EEENS6_IJNS7_ILi1EEESI_SI_EEESC_SE_Li128ELb1ELb1ELb1ELb0EEENS1_36VarlenDynamicPersistentTileSchedulerILi128ELi80ELi128ELi128ELb1ELb1ELb0ELb1ELb0ELb1EEEEEEEEEvNT_6ParamsE,(.L_x_22 - _ZN7cutlass13device_kernelIN5flash19enable_sm80_to_sm89INS1_16FlashAttnFwdSm80INS1_25CollectiveMainloopFwdSm80ILi4ELi1ELb0EN4cute5tupleIJNS5_1CILi128EEENS7_ILi80EEENS7_ILi64EEEEEELi64ENS_10bfloat16_tEfNS_4arch4Sm80ELb0ELb1ELb1ELb1ELb1ELb0ELb1ELb1EEENS1_21CollectiveEpilogueFwdINS6_IJS8_SA_S9_EEENS6_IJNS7_ILi1EEESI_SI_EEESC_SE_Li128ELb1ELb1ELb1ELb0EEENS1_36VarlenDynamicPersistentTileSchedulerILi128ELi80ELi128ELi128ELb1ELb1ELb0ELb1ELb0ELb1EEEEEEEEEvNT_6ParamsE)
        .other          _ZN7cutlass13device_kernelIN5flash19enable_sm80_to_sm89INS1_16FlashAttnFwdSm80INS1_25CollectiveMainloopFwdSm80ILi4ELi1ELb0EN4cute5tupleIJNS5_1CILi128EEENS7_ILi80EEENS7_ILi64EEEEEELi64ENS_10bfloat16_tEfNS_4arch4Sm80ELb0ELb1ELb1ELb1ELb1ELb0ELb1ELb1EEENS1_21CollectiveEpilogueFwdINS6_IJS8_SA_S9_EEENS6_IJNS7_ILi1EEESI_SI_EEESC_SE_Li128ELb1ELb1ELb1ELb0EEENS1_36VarlenDynamicPersistentTileSchedulerILi128ELi80ELi128ELi128ELb1ELb1ELb0ELb1ELb0ELb1EEEEEEEEEvNT_6ParamsE,@"STO_CUDA_ENTRY STV_DEFAULT"
_ZN7cutlass13device_kernelIN5flash19enable_sm80_to_sm89INS1_16FlashAttnFwdSm80INS1_25CollectiveMainloopFwdSm80ILi4ELi1ELb0EN4cute5tupleIJNS5_1CILi128EEENS7_ILi80EEENS7_ILi64EEEEEELi64ENS_10bfloat16_tEfNS_4arch4Sm80ELb0ELb1ELb1ELb1ELb1ELb0ELb1ELb1EEENS1_21CollectiveEpilogueFwdINS6_IJS8_SA_S9_EEENS6_IJNS7_ILi1EEESI_SI_EEESC_SE_Li128ELb1ELb1ELb1ELb0EEENS1_36VarlenDynamicPersistentTileSchedulerILi128ELi80ELi128ELi128ELb1ELb1ELb0ELb1ELb0ELb1EEEEEEEEEvNT_6ParamsE:
[----:B------:R-:W-:Y:S01]  /*0000*/  LDC R1, c[0x0][0x28] ;  /* 0x00000a00ff017b82 */ /* 0x000fe20000000800 */
[----:B------:R-:W-:Y:S05]  /*0010*/  EXIT ;  /* 0x000000000000794d */ /* 0x000fea0003800000 */
.L_x_4:
        /* <DEDUP_REMOVED lines=14> */
.L_x_22:


//--------------------- .text._ZN7cutlass13device_kernelIN5flash19enable_sm80_to_sm89INS1_16FlashAttnFwdSm80INS1_25CollectiveMainloopFwdSm80ILi4ELi1ELb0EN4cute5tupleIJNS5_1CILi128EEENS7_ILi80EEENS7_ILi64EEEEEELi64ENS_10bfloat16_tEfNS_4arch4Sm80ELb0ELb1ELb1ELb1ELb1ELb1ELb1ELb1EEENS1_21CollectiveEpilogueFwdINS6_IJS8_SA_S9_EEENS6_IJNS7_ILi1EEESI_SI_EEESC_SE_Li128ELb1ELb1ELb1ELb0EEENS1_36VarlenDynamicPersistentTileSchedulerILi128ELi80ELi128ELi128ELb1ELb1ELb0ELb1ELb0ELb1EEEEEEEEEvNT_6ParamsE --------------------------
	.section	.text._ZN7cutlass13device_kernelIN5flash19enable_sm80_to_sm89INS1_16FlashAttnFwdSm80INS1_25CollectiveMainloopFwdSm80ILi4ELi1ELb0EN4cute5tupleIJNS5_1CILi128EEENS7_ILi80EEENS7_ILi64EEEEEELi64ENS_10bfloat16_tEfNS_4arch4Sm80ELb0ELb1ELb1ELb1ELb1ELb1ELb1ELb1EEENS1_21CollectiveEpilogueFwdINS6_IJS8_SA_S9_EEENS6_IJNS7_ILi1EEESI_SI_EEESC_SE_Li128ELb1ELb1ELb1ELb0EEENS1_36VarlenDynamicPersistentTileSchedulerILi128ELi80ELi128ELi128ELb1ELb1ELb0ELb1ELb0ELb1EEEEEEEEEvNT_6ParamsE,"ax",@progbits
	.align	128
.text._ZN7cutlass13device_kernelIN5flash19enable_sm80_to_sm89INS1_16FlashAttnFwdSm80INS1_25CollectiveMainloopFwdSm80ILi4ELi1ELb0EN4cute5tupleIJNS5_1CILi128EEENS7_ILi80EEENS7_ILi64EEEEEELi64ENS_10bfloat16_tEfNS_4arch4Sm80ELb0ELb1ELb1ELb1ELb1ELb1ELb1ELb1EEENS1_21CollectiveEpilogueFwdINS6_IJS8_SA_S9_EEENS6_IJNS7_ILi1EEESI_SI_EEESC_SE_Li128ELb1ELb1ELb1ELb0EEENS1_36VarlenDynamicPersistentTileSchedulerILi128ELi80ELi128ELi128ELb1ELb1ELb0ELb1ELb0ELb1EEEEEEEEEvNT_6ParamsE:
        .type           _ZN7cutlass13device_kernelIN5flash19enable_sm80_to_sm89INS1_16FlashAttnFwdSm80INS1_25CollectiveMainloopFwdSm80ILi4ELi1ELb0EN4cute5tupleIJNS5_1CILi128EEENS7_ILi80EEENS7_ILi64EEEEEELi64ENS_10bfloat16_tEfNS_4arch4Sm80ELb0ELb1ELb1ELb1ELb1ELb1ELb1ELb1EEENS1_21CollectiveEpilogueFwdINS6_IJS8_SA_S9_EEENS6_IJNS7_ILi1EEESI_SI_EEESC_SE_Li128ELb1ELb1ELb1ELb0EEENS1_36VarlenDynamicPersistentTileSchedulerILi128ELi80ELi128ELi128ELb1ELb1ELb0ELb1ELb0ELb1EEEEEEEEEvNT_6ParamsE,@function
        .size           _ZN7cutlass13device_kernelIN5flash19enable_sm80_to_sm89INS1_16FlashAttnFwdSm80INS1_25CollectiveMainloopFwdSm80ILi4ELi1ELb0EN4cute5tupleIJNS5_1CILi128EEENS7_ILi80EEENS7_ILi64EEEEEELi64ENS_10bfloat16_tEfNS_4arch4Sm80ELb0ELb1ELb1ELb1ELb1ELb1ELb1ELb1EEENS1_21CollectiveEpilogueFwdINS6_IJS8_SA_S9_EEENS6_IJNS7_ILi1EEESI_SI_EEESC_SE_Li128ELb1ELb1ELb1ELb0EEENS1_36VarlenDynamicPersistentTileSchedulerILi128ELi80ELi128ELi128ELb1ELb1ELb0ELb1ELb0ELb1EEEEEEEEEvNT_6ParamsE,(.L_x_23 - _ZN7cutlass13device_kernelIN5flash19enable_sm80_to_sm89INS1_16FlashAttnFwdSm80INS1_25CollectiveMainloopFwdSm80ILi4ELi1ELb0EN4cute5tupleIJNS5_1CILi128EEENS7_ILi80EEENS7_ILi64EEEEEELi64ENS_10bfloat16_tEfNS_4arch4Sm80ELb0ELb1ELb1ELb1ELb1ELb1ELb1ELb1EEENS1_21CollectiveEpilogueFwdINS6_IJS8_SA_S9_EEENS6_IJNS7_ILi1EEESI_SI_EEESC_SE_Li128ELb1ELb1ELb1ELb0EEENS1_36VarlenDynamicPersistentTileSchedulerILi128ELi80ELi128ELi128ELb1ELb1ELb0ELb1ELb0ELb1EEEEEEEEEvNT_6ParamsE)
        .other          _ZN7cutlass13device_kernelIN5flash19enable_sm80_to_sm89INS1_16FlashAttnFwdSm80INS1_25CollectiveMainloopFwdSm80ILi4ELi1ELb0EN4cute5tupleIJNS5_1CILi128EEENS7_ILi80EEENS7_ILi64EEEEEELi64ENS_10bfloat16_tEfNS_4arch4Sm80ELb0ELb1ELb1ELb1ELb1ELb1ELb1ELb1EEENS1_21CollectiveEpilogueFwdINS6_IJS8_SA_S9_EEENS6_IJNS7_ILi1EEESI_SI_EEESC_SE_Li128ELb1ELb1ELb1ELb0EEENS1_36VarlenDynamicPersistentTileSchedulerILi128ELi80ELi128ELi128ELb1ELb1ELb0ELb1ELb0ELb1EEEEEEEEEvNT_6ParamsE,@"STO_CUDA_ENTRY STV_DEFAULT"
_ZN7cutlass13device_kernelIN5flash19enable_sm80_to_sm89INS1_16FlashAttnFwdSm80INS1_25CollectiveMainloopFwdSm80ILi4ELi1ELb0EN4cute5tupleIJNS5_1CILi128EEENS7_ILi80EEENS7_ILi64EEEEEELi64ENS_10bfloat16_tEfNS_4arch4Sm80ELb0ELb1ELb1ELb1ELb1ELb1ELb1ELb1EEENS1_21CollectiveEpilogueFwdINS6_IJS8_SA_S9_EEENS6_IJNS7_ILi1EEESI_SI_EEESC_SE_Li128ELb1ELb1ELb1ELb0EEENS1_36VarlenDynamicPersistentTileSchedulerILi128ELi80ELi128ELi128ELb1ELb1ELb0ELb1ELb0ELb1EEEEEEEEEvNT_6ParamsE:
[----:B------:R-:W-:Y:S01]  /*0000*/  LDC R1, c[0x0][0x28] ;  /* 0x00000a00ff017b82 */ /* 0x000fe20000000800 */
[----:B------:R-:W-:Y:S05]  /*0010*/  EXIT ;  /* 0x000000000000794d */ /* 0x000fea0003800000 */
.L_x_5:
        /* <DEDUP_REMOVED lines=14> */
.L_x_23:


//--------------------- .text._ZN7cutlass13device_kernelIN5flash19enable_sm80_to_sm89INS1_16FlashAttnFwdSm80INS1_25CollectiveMainloopFwdSm80ILi4ELi1ELb0EN4cute5tupleIJNS5_1CILi128EEENS7_ILi112EEENS7_ILi64EEEEEELi64ENS_10bfloat16_tEfNS_4arch4Sm80ELb1ELb0ELb1ELb0ELb1ELb0ELb1ELb1EEENS1_21CollectiveEpilogueFwdINS6_IJS8_SA_S9_EEENS6_IJNS7_ILi1EEESI_SI_EEESC_SE_Li128ELb0ELb1ELb1ELb0EEENS1_30DynamicPersistentTileSchedulerILi128ELi128ELb1ELb1ELb0EEEEEEEEEvNT_6ParamsE --------------------------
	.section	.text._ZN7cutlass13device_kernelIN5flash19enable_sm80_to_sm89INS1_16FlashAttnFwdSm80INS1_25CollectiveMainloopFwdSm80ILi4ELi1ELb0EN4cute5tupleIJNS5_1CILi128EEENS7_ILi112EEENS7_ILi64EEEEEELi64ENS_10bfloat16_tEfNS_4arch4Sm80ELb1ELb0ELb1ELb0ELb1ELb0ELb1ELb1EEENS1_21CollectiveEpilogueFwdINS6_IJS8_SA_S9_EEENS6_IJNS7_ILi1EEESI_SI_EEESC_SE_Li128ELb0ELb1ELb1ELb0EEENS1_30DynamicPersistentTileSchedulerILi128ELi128ELb1ELb1ELb0EEEEEEEEEvNT_6ParamsE,"ax",@progbits
	.align	128
.text._ZN7cutlass13device_kernelIN5flash19enable_sm80_to_sm89INS1_16FlashAttnFwdSm80INS1_25CollectiveMainloopFwdSm80ILi4ELi1ELb0EN4cute5tupleIJNS5_1CILi128EEENS7_ILi112EEENS7_ILi64EEEEEELi64ENS_10bfloat16_tEfNS_4arch4Sm80ELb1ELb0ELb1ELb0ELb1ELb0ELb1ELb1EEENS1_21CollectiveEpilogueFwdINS6_IJS8_SA_S9_EEENS6_IJNS7_ILi1EEESI_SI_EEESC_SE_Li128ELb0ELb1ELb1ELb0EEENS1_30DynamicPersistentTileSchedulerILi128ELi128ELb1ELb1ELb0EEEEEEEEEvNT_6ParamsE:
        .type           _ZN7cutlass13device_kernelIN5flash19enable_sm80_to_sm89INS1_16FlashAttnFwdSm80INS1_25CollectiveMainloopFwdSm80ILi4ELi1ELb0EN4cute5tupleIJNS5_1CILi128EEENS7_ILi112EEENS7_ILi64EEEEEELi64ENS_10bfloat16_tEfNS_4arch4Sm80ELb1ELb0ELb1ELb0ELb1ELb0ELb1ELb1EEENS1_21CollectiveEpilogueFwdINS6_IJS8_SA_S9_EEENS6_IJNS7_ILi1EEESI_SI_EEESC_SE_Li128ELb0ELb1ELb1ELb0EEENS1_30DynamicPersistentTileSchedulerILi128ELi128ELb1ELb1ELb0EEEEEEEEEvNT_6ParamsE,@function
        .size           _ZN7cutlass13device_kernelIN5flash19enable_sm80_to_sm89INS1_16FlashAttnFwdSm80INS1_25CollectiveMainloopFwdSm80ILi4ELi1ELb0EN4cute5tupleIJNS5_1CILi128EEENS7_ILi112EEENS7_ILi64EEEEEELi64ENS_10bfloat16_tEfNS_4arch4Sm80ELb1ELb0ELb1ELb0ELb1ELb0ELb1ELb1EEENS1_21CollectiveEpilogueFwdINS6_IJS8_SA_S9_EEENS6_IJNS7_ILi1EEESI_SI_EEESC_SE_Li128ELb0ELb1ELb1ELb0EEENS1_30DynamicPersistentTileSchedulerILi128ELi128ELb1ELb1ELb0EEEEEEEEEvNT_6ParamsE,(.L_x_24 - _ZN7cutlass13device_kernelIN5flash19enable_sm80_to_sm89INS1_16FlashAttnFwdSm80INS1_25CollectiveMainloopFwdSm80ILi4ELi1ELb0EN4cute5tupleIJNS5_1CILi128EEENS7_ILi112EEENS7_ILi64EEEEEELi64ENS_10bfloat16_tEfNS_4arch4Sm80ELb1ELb0ELb1ELb0ELb1ELb0ELb1ELb1EEENS1_21CollectiveEpilogueFwdINS6_IJS8_SA_S9_EEENS6_IJNS7_ILi1EEESI_SI_EEESC_SE_Li128ELb0ELb1ELb1ELb0EEENS1_30DynamicPersistentTileSchedulerILi128ELi128ELb1ELb1ELb0EEEEEEEEEvNT_6ParamsE)
        .other          _ZN7cutlass13device_kernelIN5flash19enable_sm80_to_sm89INS1_16FlashAttnFwdSm80INS1_25CollectiveMainloopFwdSm80ILi4ELi1ELb0EN4cute5tupleIJNS5_1CILi128EEENS7_ILi112EEENS7_ILi64EEEEEELi64ENS_10bfloat16_tEfNS_4arch4Sm80ELb1ELb0ELb1ELb0ELb1ELb0ELb1ELb1EEENS1_21CollectiveEpilogueFwdINS6_IJS8_SA_S9_EEENS6_IJNS7_ILi1EEESI_SI_EEESC_SE_Li128ELb0ELb1ELb1ELb0EEENS1_30DynamicPersistentTileSchedulerILi128ELi128ELb1ELb1ELb0EEEEEEEEEvNT_6ParamsE,@"STO_CUDA_ENTRY STV_DEFAULT"
_ZN7cutlass13device_kernelIN5flash19enable_sm80_to_sm89INS1_16FlashAttnFwdSm80INS1_25CollectiveMainloopFwdSm80ILi4ELi1ELb0EN4cute5tupleIJNS5_1CILi128EEENS7_ILi112EEENS7_ILi64EEEEEELi64ENS_10bfloat16_tEfNS_4arch4Sm80ELb1ELb0ELb1ELb0ELb1ELb0ELb1ELb1EEENS1_21CollectiveEpilogueFwdINS6_IJS8_SA_S9_EEENS6_IJNS7_ILi1EEESI_SI_EEESC_SE_Li128ELb0ELb1ELb1ELb0EEENS1_30DynamicPersistentTileSchedulerILi128ELi128ELb1ELb1ELb0EEEEEEEEEvNT_6ParamsE:
[----:B------:R-:W-:Y:S01]  /*0000*/  LDC R1, c[0x0][0x28] ;  /* 0x00000a00ff017b82 */ /* 0x000fe20000000800 */
[----:B------:R-:W-:Y:S05]  /*0010*/  EXIT ;  /* 0x000000000000794d */ /* 0x000fea0003800000 */
.L_x_6:
        /* <DEDUP_REMOVED lines=14> */
.L_x_24:


//--------------------- .text._ZN7cutlass13device_kernelIN5flash19enable_sm80_to_sm89INS1_16FlashAttnFwdSm80INS1_25CollectiveMainloopFwdSm80ILi4ELi1ELb0EN4cute5tupleIJNS5_1CILi128EEENS7_ILi80EEENS7_ILi64EEEEEELi64ENS_10bfloat16_tEfNS_4arch4Sm80ELb1ELb0ELb1ELb1ELb1ELb0ELb1ELb1EEENS1_21CollectiveEpilogueFwdINS6_IJS8_SA_S9_EEENS6_IJNS7_ILi1EEESI_SI_EEESC_SE_Li128ELb1ELb1ELb1ELb0EEENS1_36VarlenDynamicPersistentTileSchedulerILi128ELi80ELi128ELi128ELb1ELb1ELb0ELb1ELb1ELb1EEEEEEEEEvNT_6ParamsE --------------------------
	.section	.text._ZN7cutlass13device_kernelIN5flash19enable_sm80_to_sm89INS1_16FlashAttnFwdSm80INS1_25CollectiveMainloopFwdSm80ILi4ELi1ELb0EN4cute5tupleIJNS5_1CILi128EEENS7_ILi80EEENS7_ILi64EEEEEELi64ENS_10bfloat16_tEfNS_4arch4Sm80ELb1ELb0ELb1ELb1ELb1ELb0ELb1ELb1EEENS1_21CollectiveEpilogueFwdINS6_IJS8_SA_S9_EEENS6_IJNS7_ILi1EEESI_SI_EEESC_SE_Li128ELb1ELb1ELb1ELb0EEENS1_36VarlenDynamicPersistentTileSchedulerILi128ELi80ELi128ELi128ELb1ELb1ELb0ELb1ELb1ELb1EEEEEEEEEvNT_6ParamsE,"ax",@progbits
	.align	128
.text._ZN7cutlass13device_kernelIN5flash19enable_sm80_to_sm89INS1_16FlashAttnFwdSm80INS1_25CollectiveMainloopFwdSm80ILi4ELi1ELb0EN4cute5tupleIJNS5_1CILi128EEENS7_ILi80EEENS7_ILi64EEEEEELi64ENS_10bfloat16_tEfNS_4arch4Sm80ELb1ELb0ELb1ELb1ELb1ELb0ELb1ELb1EEENS1_21CollectiveEpilogueFwdINS6_IJS8_SA_S9_EEENS6_IJNS7_ILi1EEESI_SI_EEESC_SE_Li128ELb1ELb1ELb1ELb0EEENS1_36VarlenDynamicPersistentTileSchedulerILi128ELi80ELi128ELi128ELb1ELb1ELb0ELb1ELb1ELb1EEEEEEEEEvNT_6ParamsE:
        .type           _ZN7cutlass13device_kernelIN5flash19enable_sm80_to_sm89INS1_16FlashAttnFwdSm80INS1_25CollectiveMainloopFwdSm80ILi4ELi1ELb0EN4cute5tupleIJNS5_1CILi128EEENS7_ILi80EEENS7_ILi64EEEEEELi64ENS_10bfloat16_tEfNS_4arch4Sm80ELb1ELb0ELb1ELb1ELb1ELb0ELb1ELb1EEENS1_21CollectiveEpilogueFwdINS6_IJS8_SA_S9_EEENS6_IJNS7_ILi1EEESI_SI_EEESC_SE_Li128ELb1ELb1ELb1ELb0EEENS1_36VarlenDynamicPersistentTileSchedulerILi128ELi80ELi128ELi128ELb1ELb1ELb0ELb1ELb1ELb1EEEEEEEEEvNT_6ParamsE,@function
        .size           _ZN7cutlass13device_kernelIN5flash19enable_sm80_to_sm89INS1_16FlashAttnFwdSm80INS1_25CollectiveMainloopFwdSm80ILi4ELi1ELb0EN4cute5tupleIJNS5_1CILi128EEENS7_ILi80EEENS7_ILi64EEEEEELi64ENS_10bfloat16_tEfNS_4arch4Sm80ELb1ELb0ELb1ELb1ELb1ELb0ELb1ELb1EEENS1_21CollectiveEpilogueFwdINS6_IJS8_SA_S9_EEENS6_IJNS7_ILi1EEESI_SI_EEESC_SE_Li128ELb1ELb1ELb1ELb0EEENS1_36VarlenDynamicPersistentTileSchedulerILi128ELi80ELi128ELi128ELb1ELb1ELb0ELb1ELb1ELb1EEEEEEEEEvNT_6ParamsE,(.L_x_25 - _ZN7cutlass13device_kernelIN5flash19enable_sm80_to_sm89INS1_16FlashAttnFwdSm80INS1_25CollectiveMainloopFwdSm80ILi4ELi1ELb0EN4cute5tupleIJNS5_1CILi128EEENS7_ILi80EEENS7_ILi64EEEEEELi64ENS_10bfloat16_tEfNS_4arch4Sm80ELb1ELb0ELb1ELb1ELb1ELb0ELb1ELb1EEENS1_21CollectiveEpilogueFwdINS6_IJS8_SA_S9_EEENS6_IJNS7_ILi1EEESI_SI_EEESC_SE_Li128ELb1ELb1ELb1ELb0EEENS1_36VarlenDynamicPersistentTileSchedulerILi128ELi80ELi128ELi128ELb1ELb1ELb0ELb1ELb1ELb1EEEEEEEEEvNT_6ParamsE)
        .other          _ZN7cutlass13device_kernelIN5flash19enable_sm80_to_sm89INS1_16FlashAttnFwdSm80INS1_25CollectiveMainloopFwdSm80ILi4ELi1ELb0EN4cute5tupleIJNS5_1CILi128EEENS7_ILi80EEENS7_ILi64EEEEEELi64ENS_10bfloat16_tEfNS_4arch4Sm80ELb1ELb0ELb1ELb1ELb1ELb0ELb1ELb1EEENS1_21CollectiveEpilogueFwdINS6_IJS8_SA_S9_EEENS6_IJNS7_ILi1EEESI_SI_EEESC_SE_Li128ELb1ELb1ELb1ELb0EEENS1_36VarlenDynamicPersistentTileSchedulerILi128ELi80ELi128ELi128ELb1ELb1ELb0ELb1ELb1ELb1EEEEEEEEEvNT_6ParamsE,@"STO_CUDA_ENTRY STV_DEFAULT"
_ZN7cutlass13device_kernelIN5flash19enable_sm80_to_sm89INS1_16FlashAttnFwdSm80INS1_25CollectiveMainloopFwdSm80ILi4ELi1ELb0EN4cute5tupleIJNS5_1CILi128EEENS7_ILi80EEENS7_ILi64EEEEEELi64ENS_10bfloat16_tEfNS_4arch4Sm80ELb1ELb0ELb1ELb1ELb1ELb0ELb1ELb1EEENS1_21CollectiveEpilogueFwdINS6_IJS8_SA_S9_EEENS6_IJNS7_ILi1EEESI_SI_EEESC_SE_Li128ELb1ELb1ELb1ELb0EEENS1_36VarlenDynamicPersistentTileSchedulerILi128ELi80ELi128ELi128ELb1ELb1ELb0ELb1ELb1ELb1EEEEEEEEEvNT_6ParamsE:
[----:B------:R-:W-:Y:S01]  /*0000*/  LDC R1, c[0x0][0x28] ;  /* 0x00000a00ff017b82 */ /* 0x000fe20000000800 */
[----:B------:R-:W-:Y:S05]  /*0010*/  EXIT ;  /* 0x000000000000794d */ /* 0x000fea0003800000 */
.L_x_7:
        /* <DEDUP_REMOVED lines=14> */
.L_x_25:


//--------------------- .text._ZN7cutlass13device_kernelIN5flash19enable_sm80_to_sm89INS1_16FlashAttnFwdSm80INS1_25CollectiveMainloopFwdSm80ILi4ELi1ELb0EN4cute5tupleIJNS5_1CILi128EEENS7_ILi80EEENS7_ILi64EEEEEELi64ENS_10bfloat16_tEfNS_4arch4Sm80ELb1ELb0ELb1ELb1ELb1ELb1ELb1ELb1EEENS1_21CollectiveEpilogueFwdINS6_IJS8_SA_S9_EEENS6_IJNS7_ILi1EEESI_SI_EEESC_SE_Li128ELb1ELb1ELb1ELb0EEENS1_36VarlenDynamicPersistentTileSchedulerILi128ELi80ELi128ELi128ELb1ELb1ELb0ELb1ELb1ELb1EEEEEEEEEvNT_6ParamsE --------------------------
	.section	.text._ZN7cutlass13device_kernelIN5flash19enable_sm80_to_sm89INS1_16FlashAttnFwdSm80INS1_25CollectiveMainloopFwdSm80ILi4ELi1ELb0EN4cute5tupleIJNS5_1CILi128EEENS7_ILi80EEENS7_ILi64EEEEEELi64ENS_10bfloat16_tEfNS_4arch4Sm80ELb1ELb0ELb1ELb1ELb1ELb1ELb1ELb1EEENS1_21CollectiveEpilogueFwdINS6_IJS8_SA_S9_EEENS6_IJNS7_ILi1EEESI_SI_EEESC_SE_Li128ELb1ELb1ELb1ELb0EEENS1_36VarlenDynamicPersistentTileSchedulerILi128ELi80ELi128ELi128ELb1ELb1ELb0ELb1ELb1ELb1EEEEEEEEEvNT_6ParamsE,"ax",@progbits
	.align	128
.text._ZN7cutlass13device_kernelIN5flash19enable_sm80_to_sm89INS1_16FlashAttnFwdSm80INS1_25CollectiveMainloopFwdSm80ILi4ELi1ELb0EN4cute5tupleIJNS5_1CILi128EEENS7_ILi80EEENS7_ILi64EEEEEELi64ENS_10bfloat16_tEfNS_4arch4Sm80ELb1ELb0ELb1ELb1ELb1ELb1ELb1ELb1EEENS1_21CollectiveEpilogueFwdINS6_IJS8_SA_S9_EEENS6_IJNS7_ILi1EEESI_SI_EEESC_SE_Li128ELb1ELb1ELb1ELb0EEENS1_36VarlenDynamicPersistentTileSchedulerILi128ELi80ELi128ELi128ELb1ELb1ELb0ELb1ELb1ELb1EEEEEEEEEvNT_6ParamsE:
        .type           _ZN7cutlass13device_kernelIN5flash19enable_sm80_to_sm89INS1_16FlashAttnFwdSm80INS1_25CollectiveMainloopFwdSm80ILi4ELi1ELb0EN4cute5tupleIJNS5_1CILi128EEENS7_ILi80EEENS7_ILi64EEEEEELi64ENS_10bfloat16_tEfNS_4arch4Sm80ELb1ELb0ELb1ELb1ELb1ELb1ELb1ELb1EEENS1_21CollectiveEpilogueFwdINS6_IJS8_SA_S9_EEENS6_IJNS7_ILi1EEESI_SI_EEESC_SE_Li128ELb1ELb1ELb1ELb0EEENS1_36VarlenDynamicPersistentTileSchedulerILi128ELi80ELi128ELi128ELb1ELb1ELb0ELb1ELb1ELb1EEEEEEEEEvNT_6ParamsE,@function
        .size           _ZN7cutlass13device_kernelIN5flash19enable_sm80_to_sm89INS1_16FlashAttnFwdSm80INS1_25CollectiveMainloopFwdSm80ILi4ELi1ELb0EN4cute5tupleIJNS5_1CILi128EEENS7_ILi80EEENS7_ILi64EEEEEELi64ENS_10bfloat16_tEfNS_4arch4Sm80ELb1ELb0ELb1ELb1ELb1ELb1ELb1ELb1EEENS1_21CollectiveEpilogueFwdINS6_IJS8_SA_S9_EEENS6_IJNS7_ILi1EEESI_SI_EEESC_SE_Li128ELb1ELb1ELb1ELb0EEENS1_36VarlenDynamicPersistentTileSchedulerILi128ELi80ELi128ELi128ELb1ELb1ELb0ELb1ELb1ELb1EEEEEEEEEvNT_6ParamsE,(.L_x_26 - _ZN7cutlass13device_kernelIN5flash19enable_sm80_to_sm89INS1_16FlashAttnFwdSm80INS1_25CollectiveMainloopFwdSm80ILi4ELi1ELb0EN4cute5tupleIJNS5_1CILi128EEENS7_ILi80EEENS7_ILi64EEEEEELi64ENS_10bfloat16_tEfNS_4arch4Sm80ELb1ELb0ELb1ELb1ELb1ELb1ELb1ELb1EEENS1_21CollectiveEpilogueFwdINS6_IJS8_SA_S9_EEENS6_IJNS7_ILi1EEESI_SI_EEESC_SE_Li128ELb1ELb1ELb1ELb0EEENS1_36VarlenDynamicPersistentTileSchedulerILi128ELi80ELi128ELi128ELb1ELb1ELb0ELb1ELb1ELb1EEEEEEEEEvNT_6ParamsE)
        .other          _ZN7cutlass13device_kernelIN5flash19enable_sm80_to_sm89INS1_16FlashAttnFwdSm80INS1_25CollectiveMainloopFwdSm80ILi4ELi1ELb0EN4cute5tupleIJNS5_1CILi128EEENS7_ILi80EEENS7_ILi64EEEEEELi64ENS_10bfloat16_tEfNS_4arch4Sm80ELb1ELb0ELb1ELb1ELb1ELb1ELb1ELb1EEENS1_21CollectiveEpilogueFwdINS6_IJS8_SA_S9_EEENS6_IJNS7_ILi1EEESI_SI_EEESC_SE_Li128ELb1ELb1ELb1ELb0EEENS1_36VarlenDynamicPersistentTileSchedulerILi128ELi80ELi128ELi128ELb1ELb1ELb0ELb1ELb1ELb1EEEEEEEEEvNT_6ParamsE,@"STO_CUDA_ENTRY STV_DEFAULT"
_ZN7cutlass13device_kernelIN5flash19enable_sm80_to_sm89INS1_16FlashAttnFwdSm80INS1_25CollectiveMainloopFwdSm80ILi4ELi1ELb0EN4cute5tupleIJNS5_1CILi128EEENS7_ILi80EEENS7_ILi64EEEEEELi64ENS_10bfloat16_tEfNS_4arch4Sm80ELb1ELb0ELb1ELb1ELb1ELb1ELb1ELb1EEENS1_21CollectiveEpilogueFwdINS6_IJS8_SA_S9_EEENS6_IJNS7_ILi1EEESI_SI_EEESC_SE_Li128ELb1ELb1ELb1ELb0EEENS1_36VarlenDynamicPersistentTileSchedulerILi128ELi80ELi128ELi128ELb1ELb1ELb0ELb1ELb1ELb1EEEEEEEEEvNT_6ParamsE:
[----:B------:R-:W-:Y:S01]  /*0000*/  LDC R1, c[0x0][0x28] ;  /* 0x00000a00ff017b82 */ /* 0x000fe20000000800 */
[----:B------:R-:W-:Y:S05]  /*0010*/  EXIT ;  /* 0x000000000000794d */ /* 0x000fea0003800000 */
.L_x_8:
        /* <DEDUP_REMOVED lines=14> */
.L_x_26:


//--------------------- .text._ZN7cutlass13device_kernelIN5flash19enable_sm80_to_sm89INS1_16FlashAttnFwdSm80INS1_25CollectiveMainloopFwdSm80ILi4ELi1ELb0EN4cute5tupleIJNS5_1CILi128EEENS7_ILi112EEENS7_ILi64EEEEEELi64ENS_10bfloat16_tEfNS_4arch4Sm80ELb0ELb0ELb0ELb0ELb1ELb0ELb1ELb1EEENS1_21CollectiveEpilogueFwdINS6_IJS8_SA_S9_EEENS6_IJNS7_ILi1EEESI_SI_EEESC_SE_Li128ELb0ELb1ELb1ELb0EEENS1_19SingleTileSchedulerILb0ELb1ELb1ELi128EEEEEEEEEvNT_6ParamsE --------------------------
	.section	.text._ZN7cutlass13device_kernelIN5flash19enable_sm80_to_sm89INS1_16FlashAttnFwdSm80INS1_25CollectiveMainloopFwdSm80ILi4ELi1ELb0EN4cute5tupleIJNS5_1CILi128EEENS7_ILi112EEENS7_ILi64EEEEEELi64ENS_10bfloat16_tEfNS_4arch4Sm80ELb0ELb0ELb0ELb0ELb1ELb0ELb1ELb1EEENS1_21CollectiveEpilogueFwdINS6_IJS8_SA_S9_EEENS6_IJNS7_ILi1EEESI_SI_EEESC_SE_Li128ELb0ELb1ELb1ELb0EEENS1_19SingleTileSchedulerILb0ELb1ELb1ELi128EEEEEEEEEvNT_6ParamsE,"ax",@progbits
	.align	128
.text._ZN7cutlass13device_kernelIN5flash19enable_sm80_to_sm89INS1_16FlashAttnFwdSm80INS1_25CollectiveMainloopFwdSm80ILi4ELi1ELb0EN4cute5tupleIJNS5_1CILi128EEENS7_ILi112EEENS7_ILi64EEEEEELi64ENS_10bfloat16_tEfNS_4arch4Sm80ELb0ELb0ELb0ELb0ELb1ELb0ELb1ELb1EEENS1_21CollectiveEpilogueFwdINS6_IJS8_SA_S9_EEENS6_IJNS7_ILi1EEESI_SI_EEESC_SE_Li128ELb0ELb1ELb1ELb0EEENS1_19SingleTileSchedulerILb0ELb1ELb1ELi128EEEEEEEEEvNT_6ParamsE:
        .type           _ZN7cutlass13device_kernelIN5flash19enable_sm80_to_sm89INS1_16FlashAttnFwdSm80INS1_25CollectiveMainloopFwdSm80ILi4ELi1ELb0EN4cute5tupleIJNS5_1CILi128EEENS7_ILi112EEENS7_ILi64EEEEEELi64ENS_10bfloat16_tEfNS_4arch4Sm80ELb0ELb0ELb0ELb0ELb1ELb0ELb1ELb1EEENS1_21CollectiveEpilogueFwdINS6_IJS8_SA_S9_EEENS6_IJNS7_ILi1EEESI_SI_EEESC_SE_Li128ELb0ELb1ELb1ELb0EEENS1_19SingleTileSchedulerILb0ELb1ELb1ELi128EEEEEEEEEvNT_6ParamsE,@function
        .size           _ZN7cutlass13device_kernelIN5flash19enable_sm80_to_sm89INS1_16FlashAttnFwdSm80INS1_25CollectiveMainloopFwdSm80ILi4ELi1ELb0EN4cute5tupleIJNS5_1CILi128EEENS7_ILi112EEENS7_ILi64EEEEEELi64ENS_10bfloat16_tEfNS_4arch4Sm80ELb0ELb0ELb0ELb0ELb1ELb0ELb1ELb1EEENS1_21CollectiveEpilogueFwdINS6_IJS8_SA_S9_EEENS6_IJNS7_ILi1EEESI_SI_EEESC_SE_Li128ELb0ELb1ELb1ELb0EEENS1_19SingleTileSchedulerILb0ELb1ELb1ELi128EEEEEEEEEvNT_6ParamsE,(.L_x_27 - _ZN7cutlass13device_kernelIN5flash19enable_sm80_to_sm89INS1_16FlashAttnFwdSm80INS1_25CollectiveMainloopFwdSm80ILi4ELi1ELb0EN4cute5tupleIJNS5_1CILi128EEENS7_ILi112EEENS7_ILi64EEEEEELi64ENS_10bfloat16_tEfNS_4arch4Sm80ELb0ELb0ELb0ELb0ELb1ELb0ELb1ELb1EEENS1_21CollectiveEpilogueFwdINS6_IJS8_SA_S9_EEENS6_IJNS7_ILi1EEESI_SI_EEESC_SE_Li128ELb0ELb1ELb1ELb0EEENS1_19SingleTileSchedulerILb0ELb1ELb1ELi128EEEEEEEEEvNT_6ParamsE)
        .other          _ZN7cutlass13device_kernelIN5flash19enable_sm80_to_sm89INS1_16FlashAttnFwdSm80INS1_25CollectiveMainloopFwdSm80ILi4ELi1ELb0EN4cute5tupleIJNS5_1CILi128EEENS7_ILi112EEENS7_ILi64EEEEEELi64ENS_10bfloat16_tEfNS_4arch4Sm80ELb0ELb0ELb0ELb0ELb1ELb0ELb1ELb1EEENS1_21CollectiveEpilogueFwdINS6_IJS8_SA_S9_EEENS6_IJNS7_ILi1EEESI_SI_EEESC_SE_Li128ELb0ELb1ELb1ELb0EEENS1_19SingleTileSchedulerILb0ELb1ELb1ELi128EEEEEEEEEvNT_6ParamsE,@"STO_CUDA_ENTRY STV_DEFAULT"
_ZN7cutlass13device_kernelIN5flash19enable_sm80_to_sm89INS1_16FlashAttnFwdSm80INS1_25CollectiveMainloopFwdSm80ILi4ELi1ELb0EN4cute5tupleIJNS5_1CILi128EEENS7_ILi112EEENS7_ILi64EEEEEELi64ENS_10bfloat16_tEfNS_4arch4Sm80ELb0ELb0ELb0ELb0ELb1ELb0ELb1ELb1EEENS1_21CollectiveEpilogueFwdINS6_IJS8_SA_S9_EEENS6_IJNS7_ILi1EEESI_SI_EEESC_SE_Li128ELb0ELb1ELb1ELb0EEENS1_19SingleTileSchedulerILb0ELb1ELb1ELi128EEEEEEEEEvNT_6ParamsE:
[----:B------:R-:W-:Y:S01]  /*0000*/  LDC R1, c[0x0][0x28] ;  /* 0x00000a00ff017b82 */ /* 0x000fe20000000800 */
[----:B------:R-:W-:Y:S05]  /*0010*/  EXIT ;  /* 0x000000000000794d */ /* 0x000fea0003800000 */
.L_x_9:
        /* <DEDUP_REMOVED lines=14> */
.L_x_27:


//--------------------- .text._ZN7cutlass13device_kernelIN5flash19enable_sm80_to_sm89INS1_16FlashAttnFwdSm80INS1_25CollectiveMainloopFwdSm80ILi4ELi1ELb0EN4cute5tupleIJNS5_1CILi128EEENS7_ILi80EEENS7_ILi64EEEEEELi64ENS_10bfloat16_tEfNS_4arch4Sm80ELb0ELb0ELb0ELb1ELb1ELb0ELb1ELb1EEENS1_21CollectiveEpilogueFwdINS6_IJS8_SA_S9_EEENS6_IJNS7_ILi1EEESI_SI_EEESC_SE_Li128ELb1ELb1ELb1ELb0EEENS1_36VarlenDynamicPersistentTileSchedulerILi128ELi80ELi128ELi128ELb1ELb1ELb0ELb0ELb1ELb1EEEEEEEEEvNT_6ParamsE --------------------------
	.section	.text._ZN7cutlass13device_kernelIN5flash19enable_sm80_to_sm89INS1_16FlashAttnFwdSm80INS1_25CollectiveMainloopFwdSm80ILi4ELi1ELb0EN4cute5tupleIJNS5_1CILi128EEENS7_ILi80EEENS7_ILi64EEEEEELi64ENS_10bfloat16_tEfNS_4arch4Sm80ELb0ELb0ELb0ELb1ELb1ELb0ELb1ELb1EEENS1_21CollectiveEpilogueFwdINS6_IJS8_SA_S9_EEENS6_IJNS7_ILi1EEESI_SI_EEESC_SE_Li128ELb1ELb1ELb1ELb0EEENS1_36VarlenDynamicPersistentTileSchedulerILi128ELi80ELi128ELi128ELb1ELb1ELb0ELb0ELb1ELb1EEEEEEEEEvNT_6ParamsE,"ax",@progbits
	.align	128
.text._ZN7cutlass13device_kernelIN5flash19enable_sm80_to_sm89INS1_16FlashAttnFwdSm80INS1_25CollectiveMainloopFwdSm80ILi4ELi1ELb0EN4cute5tupleIJNS5_1CILi128EEENS7_ILi80EEENS7_ILi64EEEEEELi64ENS_10bfloat16_tEfNS_4arch4Sm80ELb0ELb0ELb0ELb1ELb1ELb0ELb1ELb1EEENS1_21CollectiveEpilogueFwdINS6_IJS8_SA_S9_EEENS6_IJNS7_ILi1EEESI_SI_EEESC_SE_Li128ELb1ELb1ELb1ELb0EEENS1_36VarlenDynamicPersistentTileSchedulerILi128ELi80ELi128ELi128ELb1ELb1ELb0ELb0ELb1ELb1EEEEEEEEEvNT_6ParamsE:
        .type           _ZN7cutlass13device_kernelIN5flash19enable_sm80_to_sm89INS1_16FlashAttnFwdSm80INS1_25CollectiveMainloopFwdSm80ILi4ELi1ELb0EN4cute5tupleIJNS5_1CILi128EEENS7_ILi80EEENS7_ILi64EEEEEELi64ENS_10bfloat16_tEfNS_4arch4Sm80ELb0ELb0ELb0ELb1ELb1ELb0ELb1ELb1EEENS1_21CollectiveEpilogueFwdINS6_IJS8_SA_S9_EEENS6_IJNS7_ILi1EEESI_SI_EEESC_SE_Li128ELb1ELb1ELb1ELb0EEENS1_36VarlenDynamicPersistentTileSchedulerILi128ELi80ELi128ELi128ELb1ELb1ELb0ELb0ELb1ELb1EEEEEEEEEvNT_6ParamsE,@function
        .size           _ZN7cutlass13device_kernelIN5flash19enable_sm80_to_sm89INS1_16FlashAttnFwdSm80INS1_25CollectiveMainloopFwdSm80ILi4ELi1ELb0EN4cute5tupleIJNS5_1CILi128EEENS7_ILi80EEENS7_ILi64EEEEEELi64ENS_10bfloat16_tEfNS_4arch4Sm80ELb0ELb0ELb0ELb1ELb1ELb0ELb1ELb1EEENS1_21CollectiveEpilogueFwdINS6_IJS8_SA_S9_EEENS6_IJNS7_ILi1EEESI_SI_EEESC_SE_Li128ELb1ELb1ELb1ELb0EEENS1_36VarlenDynamicPersistentTileSchedulerILi128ELi80ELi128ELi128ELb1ELb1ELb0ELb0ELb1ELb1EEEEEEEEEvNT_6ParamsE,(.L_x_28 - _ZN7cutlass13device_kernelIN5flash19enable_sm80_to_sm89INS1_16FlashAttnFwdSm80INS1_25CollectiveMainloopFwdSm80ILi4ELi1ELb0EN4cute5tupleIJNS5_1CILi128EEENS7_ILi80EEENS7_ILi64EEEEEELi64ENS_10bfloat16_tEfNS_4arch4Sm80ELb0ELb0ELb0ELb1ELb1ELb0ELb1ELb1EEENS1_21CollectiveEpilogueFwdINS6_IJS8_SA_S9_EEENS6_IJNS7_ILi1EEESI_SI_EEESC_SE_Li128ELb1ELb1ELb1ELb0EEENS1_36VarlenDynamicPersistentTileSchedulerILi128ELi80ELi128ELi128ELb1ELb1ELb0ELb0ELb1ELb1EEEEEEEEEvNT_6ParamsE)
        .other          _ZN7cutlass13device_kernelIN5flash19enable_sm80_to_sm89INS1_16FlashAttnFwdSm80INS1_25CollectiveMainloopFwdSm80ILi4ELi1ELb0EN4cute5tupleIJNS5_1CILi128EEENS7_ILi80EEENS7_ILi64EEEEEELi64ENS_10bfloat16_tEfNS_4arch4Sm80ELb0ELb0ELb0ELb1ELb1ELb0ELb1ELb1EEENS1_21CollectiveEpilogueFwdINS6_IJS8_SA_S9_EEENS6_IJNS7_ILi1EEESI_SI_EEESC_SE_Li128ELb1ELb1ELb1ELb0EEENS1_36VarlenDynamicPersistentTileSchedulerILi128ELi80ELi128ELi128ELb1ELb1ELb0ELb0ELb1ELb1EEEEEEEEEvNT_6ParamsE,@"STO_CUDA_ENTRY STV_DEFAULT"
_ZN7cutlass13device_kernelIN5flash19enable_sm80_to_sm89INS1_16FlashAttnFwdSm80INS1_25CollectiveMainloopFwdSm80ILi4ELi1ELb0EN4cute5tupleIJNS5_1CILi128EEENS7_ILi80EEENS7_ILi64EEEEEELi64ENS_10bfloat16_tEfNS_4arch4Sm80ELb0ELb0ELb0ELb1ELb1ELb0ELb1ELb1EEENS1_21CollectiveEpilogueFwdINS6_IJS8_SA_S9_EEENS6_IJNS7_ILi1EEESI_SI_EEESC_SE_Li128ELb1ELb1ELb1ELb0EEENS1_36VarlenDynamicPersistentTileSchedulerILi128ELi80ELi128ELi128ELb1ELb1ELb0ELb0ELb1ELb1EEEEEEEEEvNT_6ParamsE:
[----:B------:R-:W-:Y:S01]  /*0000*/  LDC R1, c[0x0][0x28] ;  /* 0x00000a00ff017b82 */ /* 0x000fe20000000800 */
[----:B------:R-:W-:Y:S05]  /*0010*/  EXIT ;  /* 0x000000000000794d */ /* 0x000fea0003800000 */
.L_x_10:
        /* <DEDUP_REMOVED lines=14> */
.L_x_28:


//--------------------- .text._ZN7cutlass13device_kernelIN5flash19enable_sm80_to_sm89INS1_16FlashAttnFwdSm80INS1_25CollectiveMainloopFwdSm80ILi4ELi1ELb0EN4cute5tupleIJNS5_1CILi128EEENS7_ILi80EEENS7_ILi64EEEEEELi64ENS_10bfloat16_tEfNS_4arch4Sm80ELb0ELb0ELb0ELb1ELb1ELb1ELb1ELb1EEENS1_21CollectiveEpilogueFwdINS6_IJS8_SA_S9_EEENS6_IJNS7_ILi1EEESI_SI_EEESC_SE_Li128ELb1ELb1ELb1ELb0EEENS1_36VarlenDynamicPersistentTileSchedulerILi128ELi80ELi128ELi128ELb1ELb1ELb0ELb0ELb1ELb1EEEEEEEEEvNT_6ParamsE --------------------------
	.section	.text._ZN7cutlass13device_kernelIN5flash19enable_sm80_to_sm89INS1_16FlashAttnFwdSm80INS1_25CollectiveMainloopFwdSm80ILi4ELi1ELb0EN4cute5tupleIJNS5_1CILi128EEENS7_ILi80EEENS7_ILi64EEEEEELi64ENS_10bfloat16_tEfNS_4arch4Sm80ELb0ELb0ELb0ELb1ELb1ELb1ELb1ELb1EEENS1_21CollectiveEpilogueFwdINS6_IJS8_SA_S9_EEENS6_IJNS7_ILi1EEESI_SI_EEESC_SE_Li128ELb1ELb1ELb1ELb0EEENS1_36VarlenDynamicPersistentTileSchedulerILi128ELi80ELi128ELi128ELb1ELb1ELb0ELb0ELb1ELb1EEEEEEEEEvNT_6ParamsE,"ax",@progbits
	.align	128
.text._ZN7cutlass13device_kernelIN5flash19enable_sm80_to_sm89INS1_16FlashAttnFwdSm80INS1_25CollectiveMainloopFwdSm80ILi4ELi1ELb0EN4cute5tupleIJNS5_1CILi128EEENS7_ILi80EEENS7_ILi64EEEEEELi64ENS_10bfloat16_tEfNS_4arch4Sm80ELb0ELb0ELb0ELb1ELb1ELb1ELb1ELb1EEENS1_21CollectiveEpilogueFwdINS6_IJS8_SA_S9_EEENS6_IJNS7_ILi1EEESI_SI_EEESC_SE_Li128ELb1ELb1ELb1ELb0EEENS1_36VarlenDynamicPersistentTileSchedulerILi128ELi80ELi128ELi128ELb1ELb1ELb0ELb0ELb1ELb1EEEEEEEEEvNT_6ParamsE:
        .type           _ZN7cutlass13device_kernelIN5flash19enable_sm80_to_sm89INS1_16FlashAttnFwdSm80INS1_25CollectiveMainloopFwdSm80ILi4ELi1ELb0EN4cute5tupleIJNS5_1CILi128EEENS7_ILi80EEENS7_ILi64EEEEEELi64ENS_10bfloat16_tEfNS_4arch4Sm80ELb0ELb0ELb0ELb1ELb1ELb1ELb1ELb1EEENS1_21CollectiveEpilogueFwdINS6_IJS8_SA_S9_EEENS6_IJNS7_ILi1EEESI_SI_EEESC_SE_Li128ELb1ELb1ELb1ELb0EEENS1_36VarlenDynamicPersistentTileSchedulerILi128ELi80ELi128ELi128ELb1ELb1ELb0ELb0ELb1ELb1EEEEEEEEEvNT_6ParamsE,@function
        .size           _ZN7cutlass13device_kernelIN5flash19enable_sm80_to_sm89INS1_16FlashAttnFwdSm80INS1_25CollectiveMainloopFwdSm80ILi4ELi1ELb0EN4cute5tupleIJNS5_1CILi128EEENS7_ILi80EEENS7_ILi64EEEEEELi64ENS_10bfloat16_tEfNS_4arch4Sm80ELb0ELb0ELb0ELb1ELb1ELb1ELb1ELb1EEENS1_21CollectiveEpilogueFwdINS6_IJS8_SA_S9_EEENS6_IJNS7_ILi1EEESI_SI_EEESC_SE_Li128ELb1ELb1ELb1ELb0EEENS1_36VarlenDynamicPersistentTileSchedulerILi128ELi80ELi128ELi128ELb1ELb1ELb0ELb0ELb1ELb1EEEEEEEEEvNT_6ParamsE,(.L_x_29 - _ZN7cutlass13device_kernelIN5flash19enable_sm80_to_sm89INS1_16FlashAttnFwdSm80INS1_25CollectiveMainloopFwdSm80ILi4ELi1ELb0EN4cute5tupleIJNS5_1CILi128EEENS7_ILi80EEENS7_ILi64EEEEEELi64ENS_10bfloat16_tEfNS_4arch4Sm80ELb0ELb0ELb0ELb1ELb1ELb1ELb1ELb1EEENS1_21CollectiveEpilogueFwdINS6_IJS8_SA_S9_EEENS6_IJNS7_ILi1EEESI_SI_EEESC_SE_Li128ELb1ELb1ELb1ELb0EEENS1_36VarlenDynamicPersistentTileSchedulerILi128ELi80ELi128ELi128ELb1ELb1ELb0ELb0ELb1ELb1EEEEEEEEEvNT_6ParamsE)
        .other          _ZN7cutlass13device_kernelIN5flash19enable_sm80_to_sm89INS1_16FlashAttnFwdSm80INS1_25CollectiveMainloopFwdSm80ILi4ELi1ELb0EN4cute5tupleIJNS5_1CILi128EEENS7_ILi80EEENS7_ILi64EEEEEELi64ENS_10bfloat16_tEfNS_4arch4Sm80ELb0ELb0ELb0ELb1ELb1ELb1ELb1ELb1EEENS1_21CollectiveEpilogueFwdINS6_IJS8_SA_S9_EEENS6_IJNS7_ILi1EEESI_SI_EEESC_SE_Li128ELb1ELb1ELb1ELb0EEENS1_36VarlenDynamicPersistentTileSchedulerILi128ELi80ELi128ELi128ELb1ELb1ELb0ELb0ELb1ELb1EEEEEEEEEvNT_6ParamsE,@"STO_CUDA_ENTRY STV_DEFAULT"
_ZN7cutlass13device_kernelIN5flash19enable_sm80_to_sm89INS1_16FlashAttnFwdSm80INS1_25CollectiveMainloopFwdSm80ILi4ELi1ELb0EN4cute5tupleIJNS5_1CILi128EEENS7_ILi80EEENS7_ILi64EEEEEELi64ENS_10bfloat16_tEfNS_4arch4Sm80ELb0ELb0ELb0ELb1ELb1ELb1ELb1ELb1EEENS1_21CollectiveEpilogueFwdINS6_IJS8_SA_S9_EEENS6_IJNS7_ILi1EEESI_SI_EEESC_SE_Li128ELb1ELb1ELb1ELb0EEENS1_36VarlenDynamicPersistentTileSchedulerILi128ELi80ELi128ELi128ELb1ELb1ELb0ELb0ELb1ELb1EEEEEEEEEvNT_6ParamsE:
[----:B------:R-:W-:Y:S01]  /*0000*/  LDC R1, c[0x0][0x28] ;  /* 0x00000a00ff017b82 */ /* 0x000fe20000000800 */
[----:B------:R-:W-:Y:S05]  /*0010*/  EXIT ;  /* 0x000000000000794d */ /* 0x000fea0003800000 */
.L_x_11:
        /* <DEDUP_REMOVED lines=14> */
.L_x_29:


//--------------------- .text._ZN7cutlass13device_kernelIN5flash19enable_sm80_to_sm89INS1_16FlashAttnFwdSm80INS1_25CollectiveMainloopFwdSm80ILi4ELi1ELb0EN4cute5tupleIJNS5_1CILi128EEENS7_ILi96EEENS7_ILi64EEEEEELi64ENS_10bfloat16_tEfNS_4arch4Sm80ELb0ELb1ELb0ELb0ELb1ELb0ELb1ELb1EEENS1_21CollectiveEpilogueFwdINS6_IJS8_SA_S9_EEENS6_IJNS7_ILi1EEESI_SI_EEESC_SE_Li128ELb0ELb1ELb1ELb0EEENS1_19SingleTileSchedulerILb0ELb1ELb1ELi128EEEEEEEEEvNT_6ParamsE --------------------------
	.section	.text._ZN7cutlass13device_kernelIN5flash19enable_sm80_to_sm89INS1_16FlashAttnFwdSm80INS1_25CollectiveMainloopFwdSm80ILi4ELi1ELb0EN4cute5tupleIJNS5_1CILi128EEENS7_ILi96EEENS7_ILi64EEEEEELi64ENS_10bfloat16_tEfNS_4arch4Sm80ELb0ELb1ELb0ELb0ELb1ELb0ELb1ELb1EEENS1_21CollectiveEpilogueFwdINS6_IJS8_SA_S9_EEENS6_IJNS7_ILi1EEESI_SI_EEESC_SE_Li128ELb0ELb1ELb1ELb0EEENS1_19SingleTileSchedulerILb0ELb1ELb1ELi128EEEEEEEEEvNT_6ParamsE,"ax",@progbits
	.align	128
.text._ZN7cutlass13device_kernelIN5flash19enable_sm80_to_sm89INS1_16FlashAttnFwdSm80INS1_25CollectiveMainloopFwdSm80ILi4ELi1ELb0EN4cute5tupleIJNS5_1CILi128EEENS7_ILi96EEENS7_ILi64EEEEEELi64ENS_10bfloat16_tEfNS_4arch4Sm80ELb0ELb1ELb0ELb0ELb1ELb0ELb1ELb1EEENS1_21CollectiveEpilogueFwdINS6_IJS8_SA_S9_EEENS6_IJNS7_ILi1EEESI_SI_EEESC_SE_Li128ELb0ELb1ELb1ELb0EEENS1_19SingleTileSchedulerILb0ELb1ELb1ELi128EEEEEEEEEvNT_6ParamsE:
        .type           _ZN7cutlass13device_kernelIN5flash19enable_sm80_to_sm89INS1_16FlashAttnFwdSm80INS1_25CollectiveMainloopFwdSm80ILi4ELi1ELb0EN4cute5tupleIJNS5_1CILi128EEENS7_ILi96EEENS7_ILi64EEEEEELi64ENS_10bfloat16_tEfNS_4arch4Sm80ELb0ELb1ELb0ELb0ELb1ELb0ELb1ELb1EEENS1_21CollectiveEpilogueFwdINS6_IJS8_SA_S9_EEENS6_IJNS7_ILi1EEESI_SI_EEESC_SE_Li128ELb0ELb1ELb1ELb0EEENS1_19SingleTileSchedulerILb0ELb1ELb1ELi128EEEEEEEEEvNT_6ParamsE,@function
        .size           _ZN7cutlass13device_kernelIN5flash19enable_sm80_to_sm89INS1_16FlashAttnFwdSm80INS1_25CollectiveMainloopFwdSm80ILi4ELi1ELb0EN4cute5tupleIJNS5_1CILi128EEENS7_ILi96EEENS7_ILi64EEEEEELi64ENS_10bfloat16_tEfNS_4arch4Sm80ELb0ELb1ELb0ELb0ELb1ELb0ELb1ELb1EEENS1_21CollectiveEpilogueFwdINS6_IJS8_SA_S9_EEENS6_IJNS7_ILi1EEESI_SI_EEESC_SE_Li128ELb0ELb1ELb1ELb0EEENS1_19SingleTileSchedulerILb0ELb1ELb1ELi128EEEEEEEEEvNT_6ParamsE,(.L_x_30 - _ZN7cutlass13device_kernelIN5flash19enable_sm80_to_sm89INS1_16FlashAttnFwdSm80INS1_25CollectiveMainloopFwdSm80ILi4ELi1ELb0EN4cute5tupleIJNS5_1CILi128EEENS7_ILi96EEENS7_ILi64EEEEEELi64ENS_10bfloat16_tEfNS_4arch4Sm80ELb0ELb1ELb0ELb0ELb1ELb0ELb1ELb1EEENS1_21CollectiveEpilogueFwdINS6_IJS8_SA_S9_EEENS6_IJNS7_ILi1EEESI_SI_EEESC_SE_Li128ELb0ELb1ELb1ELb0EEENS1_19SingleTileSchedulerILb0ELb1ELb1ELi128EEEEEEEEEvNT_6ParamsE)
        .other          _ZN7cutlass13device_kernelIN5flash19enable_sm80_to_sm89INS1_16FlashAttnFwdSm80INS1_25CollectiveMainloopFwdSm80ILi4ELi1ELb0EN4cute5tupleIJNS5_1CILi128EEENS7_ILi96EEENS7_ILi64EEEEEELi64ENS_10bfloat16_tEfNS_4arch4Sm80ELb0ELb1ELb0ELb0ELb1ELb0ELb1ELb1EEENS1_21CollectiveEpilogueFwdINS6_IJS8_SA_S9_EEENS6_IJNS7_ILi1EEESI_SI_EEESC_SE_Li128ELb0ELb1ELb1ELb0EEENS1_19SingleTileSchedulerILb0ELb1ELb1ELi128EEEEEEEEEvNT_6ParamsE,@"STO_CUDA_ENTRY STV_DEFAULT"
_ZN7cutlass13device_kernelIN5flash19enable_sm80_to_sm89INS1_16FlashAttnFwdSm80INS1_25CollectiveMainloopFwdSm80ILi4ELi1ELb0EN4cute5tupleIJNS5_1CILi128EEENS7_ILi96EEENS7_ILi64EEEEEELi64ENS_10bfloat16_tEfNS_4arch4Sm80ELb0ELb1ELb0ELb0ELb1ELb0ELb1ELb1EEENS1_21CollectiveEpilogueFwdINS6_IJS8_SA_S9_EEENS6_IJNS7_ILi1EEESI_SI_EEESC_SE_Li128ELb0ELb1ELb1ELb0EEENS1_19SingleTileSchedulerILb0ELb1ELb1ELi128EEEEEEEEEvNT_6ParamsE:
[----:B------:R-:W-:Y:S01]  /*0000*/  LDC R1, c[0x0][0x28] ;  /* 0x00000a00ff017b82 */ /* 0x000fe20000000800 */
[----:B------:R-:W-:Y:S05]  /*0010*/  EXIT ;  /* 0x000000000000794d */ /* 0x000fea0003800000 */
.L_x_12:
        /* <DEDUP_REMOVED lines=14> */
.L_x_30:


//--------------------- .text._ZN7cutlass13device_kernelIN5flash19enable_sm80_to_sm89INS1_16FlashAttnFwdSm80INS1_25CollectiveMainloopFwdSm80ILi4ELi1ELb0EN4cute5tupleIJNS5_1CILi128EEENS7_ILi80EEENS7_ILi64EEEEEELi64ENS_10bfloat16_tEfNS_4arch4Sm80ELb0ELb1ELb0ELb1ELb1ELb0ELb1ELb1EEENS1_21CollectiveEpilogueFwdINS6_IJS8_SA_S9_EEENS6_IJNS7_ILi1EEESI_SI_EEESC_SE_Li128ELb1ELb1ELb1ELb0EEENS1_36VarlenDynamicPersistentTileSchedulerILi128ELi80ELi128ELi128ELb1ELb1ELb0ELb1ELb0ELb1EEEEEEEEEvNT_6ParamsE --------------------------
	.section	.text._ZN7cutlass13device_kernelIN5flash19enable_sm80_to_sm89INS1_16FlashAttnFwdSm80INS1_25CollectiveMainloopFwdSm80ILi4ELi1ELb0EN4cute5tupleIJNS5_1CILi128EEENS7_ILi80EEENS7_ILi64EEEEEELi64ENS_10bfloat16_tEfNS_4arch4Sm80ELb0ELb1ELb0ELb1ELb1ELb0ELb1ELb1EEENS1_21CollectiveEpilogueFwdINS6_IJS8_SA_S9_EEENS6_IJNS7_ILi1EEESI_SI_EEESC_SE_Li128ELb1ELb1ELb1ELb0EEENS1_36VarlenDynamicPersistentTileSchedulerILi128ELi80ELi128ELi128ELb1ELb1ELb0ELb1ELb0ELb1EEEEEEEEEvNT_6ParamsE,"ax",@progbits
	.align	128
.text._ZN7cutlass13device_kernelIN5flash19enable_sm80_to_sm89INS1_16FlashAttnFwdSm80INS1_25CollectiveMainloopFwdSm80ILi4ELi1ELb0EN4cute5tupleIJNS5_1CILi128EEENS7_ILi80EEENS7_ILi64EEEEEELi64ENS_10bfloat16_tEfNS_4arch4Sm80ELb0ELb1ELb0ELb1ELb1ELb0ELb1ELb1EEENS1_21CollectiveEpilogueFwdINS6_IJS8_SA_S9_EEENS6_IJNS7_ILi1EEESI_SI_EEESC_SE_Li128ELb1ELb1ELb1ELb0EEENS1_36VarlenDynamicPersistentTileSchedulerILi128ELi80ELi128ELi128ELb1ELb1ELb0ELb1ELb0ELb1EEEEEEEEEvNT_6ParamsE:
        .type           _ZN7cutlass13device_kernelIN5flash19enable_sm80_to_sm89INS1_16FlashAttnFwdSm80INS1_25CollectiveMainloopFwdSm80ILi4ELi1ELb0EN4cute5tupleIJNS5_1CILi128EEENS7_ILi80EEENS7_ILi64EEEEEELi64ENS_10bfloat16_tEfNS_4arch4Sm80ELb0ELb1ELb0ELb1ELb1ELb0ELb1ELb1EEENS1_21CollectiveEpilogueFwdINS6_IJS8_SA_S9_EEENS6_IJNS7_ILi1EEESI_SI_EEESC_SE_Li128ELb1ELb1ELb1ELb0EEENS1_36VarlenDynamicPersistentTileSchedulerILi128ELi80ELi128ELi128ELb1ELb1ELb0ELb1ELb0ELb1EEEEEEEEEvNT_6ParamsE,@function
        .size           _ZN7cutlass13device_kernelIN5flash19enable_sm80_to_sm89INS1_16FlashAttnFwdSm80INS1_25CollectiveMainloopFwdSm80ILi4ELi1ELb0EN4cute5tupleIJNS5_1CILi128EEENS7_ILi80EEENS7_ILi64EEEEEELi64ENS_10bfloat16_tEfNS_4arch4Sm80ELb0ELb1ELb0ELb1ELb1ELb0ELb1ELb1EEENS1_21CollectiveEpilogueFwdINS6_IJS8_SA_S9_EEENS6_IJNS7_ILi1EEESI_SI_EEESC_SE_Li128ELb1ELb1ELb1ELb0EEENS1_36VarlenDynamicPersistentTileSchedulerILi128ELi80ELi128ELi128ELb1ELb1ELb0ELb1ELb0ELb1EEEEEEEEEvNT_6ParamsE,(.L_x_31 - _ZN7cutlass13device_kernelIN5flash19enable_sm80_to_sm89INS1_16FlashAttnFwdSm80INS1_25CollectiveMainloopFwdSm80ILi4ELi1ELb0EN4cute5tupleIJNS5_1CILi128EEENS7_ILi80EEENS7_ILi64EEEEEELi64ENS_10bfloat16_tEfNS_4arch4Sm80ELb0ELb1ELb0ELb1ELb1ELb0ELb1ELb1EEENS1_21CollectiveEpilogueFwdINS6_IJS8_SA_S9_EEENS6_IJNS7_ILi1EEESI_SI_EEESC_SE_Li128ELb1ELb1ELb1ELb0EEENS1_36VarlenDynamicPersistentTileSchedulerILi128ELi80ELi128ELi128ELb1ELb1ELb0ELb1ELb0ELb1EEEEEEEEEvNT_6ParamsE)
        .other          _ZN7cutlass13device_kernelIN5flash19enable_sm80_to_sm89INS1_16FlashAttnFwdSm80INS1_25CollectiveMainloopFwdSm80ILi4ELi1ELb0EN4cute5tupleIJNS5_1CILi128EEENS7_ILi80EEENS7_ILi64EEEEEELi64ENS_10bfloat16_tEfNS_4arch4Sm80ELb0ELb1ELb0ELb1ELb1ELb0ELb1ELb1EEENS1_21CollectiveEpilogueFwdINS6_IJS8_SA_S9_EEENS6_IJNS7_ILi1EEESI_SI_EEESC_SE_Li128ELb1ELb1ELb1ELb0EEENS1_36VarlenDynamicPersistentTileSchedulerILi128ELi80ELi128ELi128ELb1ELb1ELb0ELb1ELb0ELb1EEEEEEEEEvNT_6ParamsE,@"STO_CUDA_ENTRY STV_DEFAULT"
_ZN7cutlass13device_kernelIN5flash19enable_sm80_to_sm89INS1_16FlashAttnFwdSm80INS1_25CollectiveMainloopFwdSm80ILi4ELi1ELb0EN4cute5tupleIJNS5_1CILi128EEENS7_ILi80EEENS7_ILi64EEEEEELi64ENS_10bfloat16_tEfNS_4arch4Sm80ELb0ELb1ELb0ELb1ELb1ELb0ELb1ELb1EEENS1_21CollectiveEpilogueFwdINS6_IJS8_SA_S9_EEENS6_IJNS7_ILi1EEESI_SI_EEESC_SE_Li128ELb1ELb1ELb1ELb0EEENS1_36VarlenDynamicPersistentTileSchedulerILi128ELi80ELi128ELi128ELb1ELb1ELb0ELb1ELb0ELb1EEEEEEEEEvNT_6ParamsE:
[----:B------:R-:W-:Y:S01]  /*0000*/  LDC R1, c[0x0][0x28] ;  /* 0x00000a00ff017b82 */ /* 0x000fe20000000800 */
[----:B------:R-:W-:Y:S05]  /*0010*/  EXIT ;  /* 0x000000000000794d */ /* 0x000fea0003800000 */
.L_x_13:
        /* <DEDUP_REMOVED lines=14> */
.L_x_31:


//--------------------- .text._ZN7cutlass13device_kernelIN5flash19enable_sm80_to_sm89INS1_16FlashAttnFwdSm80INS1_25CollectiveMainloopFwdSm80ILi4ELi1ELb0EN4cute5tupleIJNS5_1CILi128EEENS7_ILi80EEENS7_ILi64EEEEEELi64ENS_10bfloat16_tEfNS_4arch4Sm80ELb0ELb1ELb0ELb1ELb1ELb1ELb1ELb1EEENS1_21CollectiveEpilogueFwdINS6_IJS8_SA_S9_EEENS6_IJNS7_ILi1EEESI_SI_EEESC_SE_Li128ELb1ELb1ELb1ELb0EEENS1_36VarlenDynamicPersistentTileSchedulerILi128ELi80ELi128ELi128ELb1ELb1ELb0ELb1ELb0ELb1EEEEEEEEEvNT_6ParamsE --------------------------
	.section	.text._ZN7cutlass13device_kernelIN5flash19enable_sm80_to_sm89INS1_16FlashAttnFwdSm80INS1_25CollectiveMainloopFwdSm80ILi4ELi1ELb0EN4cute5tupleIJNS5_1CILi128EEENS7_ILi80EEENS7_ILi64EEEEEELi64ENS_10bfloat16_tEfNS_4arch4Sm80ELb0ELb1ELb0ELb1ELb1ELb1ELb1ELb1EEENS1_21CollectiveEpilogueFwdINS6_IJS8_SA_S9_EEENS6_IJNS7_ILi1EEESI_SI_EEESC_SE_Li128ELb1ELb1ELb1ELb0EEENS1_36VarlenDynamicPersistentTileSchedulerILi128ELi80ELi128ELi128ELb1ELb1ELb0ELb1ELb0ELb1EEEEEEEEEvNT_6ParamsE,"ax",@progbits
	.align	128
.text._ZN7cutlass13device_kernelIN5flash19enable_sm80_to_sm89INS1_16FlashAttnFwdSm80INS1_25CollectiveMainloopFwdSm80ILi4ELi1ELb0EN4cute5tupleIJNS5_1CILi128EEENS7_ILi80EEENS7_ILi64EEEEEELi64ENS_10bfloat16_tEfNS_4arch4Sm80ELb0ELb1ELb0ELb1ELb1ELb1ELb1ELb1EEENS1_21CollectiveEpilogueFwdINS6_IJS8_SA_S9_EEENS6_IJNS7_ILi1EEESI_SI_EEESC_SE_Li128ELb1ELb1ELb1ELb0EEENS1_36VarlenDynamicPersistentTileSchedulerILi128ELi80ELi128ELi128ELb1ELb1ELb0ELb1ELb0ELb1EEEEEEEEEvNT_6ParamsE:
        .type           _ZN7cutlass13device_kernelIN5flash19enable_sm80_to_sm89INS1_16FlashAttnFwdSm80INS1_25CollectiveMainloopFwdSm80ILi4ELi1ELb0EN4cute5tupleIJNS5_1CILi128EEENS7_ILi80EEENS7_ILi64EEEEEELi64ENS_10bfloat16_tEfNS_4arch4Sm80ELb0ELb1ELb0ELb1ELb1ELb1ELb1ELb1EEENS1_21CollectiveEpilogueFwdINS6_IJS8_SA_S9_EEENS6_IJNS7_ILi1EEESI_SI_EEESC_SE_Li128ELb1ELb1ELb1ELb0EEENS1_36VarlenDynamicPersistentTileSchedulerILi128ELi80ELi128ELi128ELb1ELb1ELb0ELb1ELb0ELb1EEEEEEEEEvNT_6ParamsE,@function
        .size           _ZN7cutlass13device_kernelIN5flash19enable_sm80_to_sm89INS1_16FlashAttnFwdSm80INS1_25CollectiveMainloopFwdSm80ILi4ELi1ELb0EN4cute5tupleIJNS5_1CILi128EEENS7_ILi80EEENS7_ILi64EEEEEELi64ENS_10bfloat16_tEfNS_4arch4Sm80ELb0ELb1ELb0ELb1ELb1ELb1ELb1ELb1EEENS1_21CollectiveEpilogueFwdINS6_IJS8_SA_S9_EEENS6_IJNS7_ILi1EEESI_SI_EEESC_SE_Li128ELb1ELb1ELb1ELb0EEENS1_36VarlenDynamicPersistentTileSchedulerILi128ELi80ELi128ELi128ELb1ELb1ELb0ELb1ELb0ELb1EEEEEEEEEvNT_6ParamsE,(.L_x_32 - _ZN7cutlass13device_kernelIN5flash19enable_sm80_to_sm89INS1_16FlashAttnFwdSm80INS1_25CollectiveMainloopFwdSm80ILi4ELi1ELb0EN4cute5tupleIJNS5_1CILi128EEENS7_ILi80EEENS7_ILi64EEEEEELi64ENS_10bfloat16_tEfNS_4arch4Sm80ELb0ELb1ELb0ELb1ELb1ELb1ELb1ELb1EEENS1_21CollectiveEpilogueFwdINS6_IJS8_SA_S9_EEENS6_IJNS7_ILi1EEESI_SI_EEESC_SE_Li128ELb1ELb1ELb1ELb0EEENS1_36VarlenDynamicPersistentTileSchedulerILi128ELi80ELi128ELi128ELb1ELb1ELb0ELb1ELb0ELb1EEEEEEEEEvNT_6ParamsE)
        .other          _ZN7cutlass13device_kernelIN5flash19enable_sm80_to_sm89INS1_16FlashAttnFwdSm80INS1_25CollectiveMainloopFwdSm80ILi4ELi1ELb0EN4cute5tupleIJNS5_1CILi128EEENS7_ILi80EEENS7_ILi64EEEEEELi64ENS_10bfloat16_tEfNS_4arch4Sm80ELb0ELb1ELb0ELb1ELb1ELb1ELb1ELb1EEENS1_21CollectiveEpilogueFwdINS6_IJS8_SA_S9_EEENS6_IJNS7_ILi1EEESI_SI_EEESC_SE_Li128ELb1ELb1ELb1ELb0EEENS1_36VarlenDynamicPersistentTileSchedulerILi128ELi80ELi128ELi128ELb1ELb1ELb0ELb1ELb0ELb1EEEEEEEEEvNT_6ParamsE,@"STO_CUDA_ENTRY STV_DEFAULT"
_ZN7cutlass13device_kernelIN5flash19enable_sm80_to_sm89INS1_16FlashAttnFwdSm80INS1_25CollectiveMainloopFwdSm80ILi4ELi1ELb0EN4cute5tupleIJNS5_1CILi128EEENS7_ILi80EEENS7_ILi64EEEEEELi64ENS_10bfloat16_tEfNS_4arch4Sm80ELb0ELb1ELb0ELb1ELb1ELb1ELb1ELb1EEENS1_21CollectiveEpilogueFwdINS6_IJS8_SA_S9_EEENS6_IJNS7_ILi1EEESI_SI_EEESC_SE_Li128ELb1ELb1ELb1ELb0EEENS1_36VarlenDynamicPersistentTileSchedulerILi128ELi80ELi128ELi128ELb1ELb1ELb0ELb1ELb0ELb1EEEEEEEEEvNT_6ParamsE:
[----:B------:R-:W-:Y:S01]  /*0000*/  LDC R1, c[0x0][0x28] ;  /* 0x00000a00ff017b82 */ /* 0x000fe20000000800 */
[----:B------:R-:W-:Y:S05]  /*0010*/  EXIT ;  /* 0x000000000000794d */ /* 0x000fea0003800000 */
.L_x_14:
        /* <DEDUP_REMOVED lines=14> */
.L_x_32:


//--------------------- .text._ZN7cutlass13device_kernelIN5flash19enable_sm80_to_sm89INS1_16FlashAttnFwdSm80INS1_25CollectiveMainloopFwdSm80ILi4ELi1ELb0EN4cute5tupleIJNS5_1CILi128EEENS7_ILi112EEENS7_ILi64EEEEEELi64ENS_10bfloat16_tEfNS_4arch4Sm80ELb1ELb0ELb0ELb0ELb1ELb0ELb1ELb1EEENS1_21CollectiveEpilogueFwdINS6_IJS8_SA_S9_EEENS6_IJNS7_ILi1EEESI_SI_EEESC_SE_Li128ELb0ELb1ELb1ELb0EEENS1_30DynamicPersistentTileSchedulerILi128ELi128ELb1ELb1ELb0EEEEEEEEEvNT_6ParamsE --------------------------
	.section	.text._ZN7cutlass13device_kernelIN5flash19enable_sm80_to_sm89INS1_16FlashAttnFwdSm80INS1_25CollectiveMainloopFwdSm80ILi4ELi1ELb0EN4cute5tupleIJNS5_1CILi128EEENS7_ILi112EEENS7_ILi64EEEEEELi64ENS_10bfloat16_tEfNS_4arch4Sm80ELb1ELb0ELb0ELb0ELb1ELb0ELb1ELb1EEENS1_21CollectiveEpilogueFwdINS6_IJS8_SA_S9_EEENS6_IJNS7_ILi1EEESI_SI_EEESC_SE_Li128ELb0ELb1ELb1ELb0EEENS1_30DynamicPersistentTileSchedulerILi128ELi128ELb1ELb1ELb0EEEEEEEEEvNT_6ParamsE,"ax",@progbits
	.align	128
.text._ZN7cutlass13device_kernelIN5flash19enable_sm80_to_sm89INS1_16FlashAttnFwdSm80INS1_25CollectiveMainloopFwdSm80ILi4ELi1ELb0EN4cute5tupleIJNS5_1CILi128EEENS7_ILi112EEENS7_ILi64EEEEEELi64ENS_10bfloat16_tEfNS_4arch4Sm80ELb1ELb0ELb0ELb0ELb1ELb0ELb1ELb1EEENS1_21CollectiveEpilogueFwdINS6_IJS8_SA_S9_EEENS6_IJNS7_ILi1EEESI_SI_EEESC_SE_Li128ELb0ELb1ELb1ELb0EEENS1_30DynamicPersistentTileSchedulerILi128ELi128ELb1ELb1ELb0EEEEEEEEEvNT_6ParamsE:
        .type           _ZN7cutlass13device_kernelIN5flash19enable_sm80_to_sm89INS1_16FlashAttnFwdSm80INS1_25CollectiveMainloopFwdSm80ILi4ELi1ELb0EN4cute5tupleIJNS5_1CILi128EEENS7_ILi112EEENS7_ILi64EEEEEELi64ENS_10bfloat16_tEfNS_4arch4Sm80ELb1ELb0ELb0ELb0ELb1ELb0ELb1ELb1EEENS1_21CollectiveEpilogueFwdINS6_IJS8_SA_S9_EEENS6_IJNS7_ILi1EEESI_SI_EEESC_SE_Li128ELb0ELb1ELb1ELb0EEENS1_30DynamicPersistentTileSchedulerILi128ELi128ELb1ELb1ELb0EEEEEEEEEvNT_6ParamsE,@function
        .size           _ZN7cutlass13device_kernelIN5flash19enable_sm80_to_sm89INS1_16FlashAttnFwdSm80INS1_25CollectiveMainloopFwdSm80ILi4ELi1ELb0EN4cute5tupleIJNS5_1CILi128EEENS7_ILi112EEENS7_ILi64EEEEEELi64ENS_10bfloat16_tEfNS_4arch4Sm80ELb1ELb0ELb0ELb0ELb1ELb0ELb1ELb1EEENS1_21CollectiveEpilogueFwdINS6_IJS8_SA_S9_EEENS6_IJNS7_ILi1EEESI_SI_EEESC_SE_Li128ELb0ELb1ELb1ELb0EEENS1_30DynamicPersistentTileSchedulerILi128ELi128ELb1ELb1ELb0EEEEEEEEEvNT_6ParamsE,(.L_x_33 - _ZN7cutlass13device_kernelIN5flash19enable_sm80_to_sm89INS1_16FlashAttnFwdSm80INS1_25CollectiveMainloopFwdSm80ILi4ELi1ELb0EN4cute5tupleIJNS5_1CILi128EEENS7_ILi112EEENS7_ILi64EEEEEELi64ENS_10bfloat16_tEfNS_4arch4Sm80ELb1ELb0ELb0ELb0ELb1ELb0ELb1ELb1EEENS1_21CollectiveEpilogueFwdINS6_IJS8_SA_S9_EEENS6_IJNS7_ILi1EEESI_SI_EEESC_SE_Li128ELb0ELb1ELb1ELb0EEENS1_30DynamicPersistentTileSchedulerILi128ELi128ELb1ELb1ELb0EEEEEEEEEvNT_6ParamsE)
        .other          _ZN7cutlass13device_kernelIN5flash19enable_sm80_to_sm89INS1_16FlashAttnFwdSm80INS1_25CollectiveMainloopFwdSm80ILi4ELi1ELb0EN4cute5tupleIJNS5_1CILi128EEENS7_ILi112EEENS7_ILi64EEEEEELi64ENS_10bfloat16_tEfNS_4arch4Sm80ELb1ELb0ELb0ELb0ELb1ELb0ELb1ELb1EEENS1_21CollectiveEpilogueFwdINS6_IJS8_SA_S9_EEENS6_IJNS7_ILi1EEESI_SI_EEESC_SE_Li128ELb0ELb1ELb1ELb0EEENS1_30DynamicPersistentTileSchedulerILi128ELi128ELb1ELb1ELb0EEEEEEEEEvNT_6ParamsE,@"STO_CUDA_ENTRY STV_DEFAULT"
_ZN7cutlass13device_kernelIN5flash19enable_sm80_to_sm89INS1_16FlashAttnFwdSm80INS1_25CollectiveMainloopFwdSm80ILi4ELi1ELb0EN4cute5tupleIJNS5_1CILi128EEENS7_ILi112EEENS7_ILi64EEEEEELi64ENS_10bfloat16_tEfNS_4arch4Sm80ELb1ELb0ELb0ELb0ELb1ELb0ELb1ELb1EEENS1_21CollectiveEpilogueFwdINS6_IJS8_SA_S9_EEENS6_IJNS7_ILi1EEESI_SI_EEESC_SE_Li128ELb0ELb1ELb1ELb0EEENS1_30DynamicPersistentTileSchedulerILi128ELi128ELb1ELb1ELb0EEEEEEEEEvNT_6ParamsE:
[----:B------:R-:W-:Y:S01]  /*0000*/  LDC R1, c[0x0][0x28] ;  /* 0x00000a00ff017b82 */ /* 0x000fe20000000800 */
[----:B------:R-:W-:Y:S05]  /*0010*/  EXIT ;  /* 0x000000000000794d */ /* 0x000fea0003800000 */
.L_x_15:
        /* <DEDUP_REMOVED lines=14> */
.L_x_33:


//--------------------- .text._ZN7cutlass13device_kernelIN5flash19enable_sm80_to_sm89INS1_16FlashAttnFwdSm80INS1_25CollectiveMainloopFwdSm80ILi4ELi1ELb0EN4cute5tupleIJNS5_1CILi128EEENS7_ILi80EEENS7_ILi64EEEEEELi64ENS_10bfloat16_tEfNS_4arch4Sm80ELb1ELb0ELb0ELb1ELb1ELb0ELb1ELb1EEENS1_21CollectiveEpilogueFwdINS6_IJS8_SA_S9_EEENS6_IJNS7_ILi1EEESI_SI_EEESC_SE_Li128ELb1ELb1ELb1ELb0EEENS1_36VarlenDynamicPersistentTileSchedulerILi128ELi80ELi128ELi128ELb1ELb1ELb0ELb1ELb1ELb1EEEEEEEEEvNT_6ParamsE --------------------------
	.section	.text._ZN7cutlass13device_kernelIN5flash19enable_sm80_to_sm89INS1_16FlashAttnFwdSm80INS1_25CollectiveMainloopFwdSm80ILi4ELi1ELb0EN4cute5tupleIJNS5_1CILi128EEENS7_ILi80EEENS7_ILi64EEEEEELi64ENS_10bfloat16_tEfNS_4arch4Sm80ELb1ELb0ELb0ELb1ELb1ELb0ELb1ELb1EEENS1_21CollectiveEpilogueFwdINS6_IJS8_SA_S9_EEENS6_IJNS7_ILi1EEESI_SI_EEESC_SE_Li128ELb1ELb1ELb1ELb0EEENS1_36VarlenDynamicPersistentTileSchedulerILi128ELi80ELi128ELi128ELb1ELb1ELb0ELb1ELb1ELb1EEEEEEEEEvNT_6ParamsE,"ax",@progbits
	.align	128
.text._ZN7cutlass13device_kernelIN5flash19enable_sm80_to_sm89INS1_16FlashAttnFwdSm80INS1_25CollectiveMainloopFwdSm80ILi4ELi1ELb0EN4cute5tupleIJNS5_1CILi128EEENS7_ILi80EEENS7_ILi64EEEEEELi64ENS_10bfloat16_tEfNS_4arch4Sm80ELb1ELb0ELb0ELb1ELb1ELb0ELb1ELb1EEENS1_21CollectiveEpilogueFwdINS6_IJS8_SA_S9_EEENS6_IJNS7_ILi1EEESI_SI_EEESC_SE_Li128ELb1ELb1ELb1ELb0EEENS1_36VarlenDynamicPersistentTileSchedulerILi128ELi80ELi128ELi128ELb1ELb1ELb0ELb1ELb1ELb1EEEEEEEEEvNT_6ParamsE:
        .type           _ZN7cutlass13device_kernelIN5flash19enable_sm80_to_sm89INS1_16FlashAttnFwdSm80INS1_25CollectiveMainloopFwdSm80ILi4ELi1ELb0EN4cute5tupleIJNS5_1CILi128EEENS7_ILi80EEENS7_ILi64EEEEEELi64ENS_10bfloat16_tEfNS_4arch4Sm80ELb1ELb0ELb0ELb1ELb1ELb0ELb1ELb1EEENS1_21CollectiveEpilogueFwdINS6_IJS8_SA_S9_EEENS6_IJNS7_ILi1EEESI_SI_EEESC_SE_Li128ELb1ELb1ELb1ELb0EEENS1_36VarlenDynamicPersistentTileSchedulerILi128ELi80ELi128ELi128ELb1ELb1ELb0ELb1ELb1ELb1EEEEEEEEEvNT_6ParamsE,@function
        .size           _ZN7cutlass13device_kernelIN5flash19enable_sm80_to_sm89INS1_16FlashAttnFwdSm80INS1_25CollectiveMainloopFwdSm80ILi4ELi1ELb0EN4cute5tupleIJNS5_1CILi128EEENS7_ILi80EEENS7_ILi64EEEEEELi64ENS_10bfloat16_tEfNS_4arch4Sm80ELb1ELb0ELb0ELb1ELb1ELb0ELb1ELb1EEENS1_21CollectiveEpilogueFwdINS6_IJS8_SA_S9_EEENS6_IJNS7_ILi1EEESI_SI_EEESC_SE_Li128ELb1ELb1ELb1ELb0EEENS1_36VarlenDynamicPersistentTileSchedulerILi128ELi80ELi128ELi128ELb1ELb1ELb0ELb1ELb1ELb1EEEEEEEEEvNT_6ParamsE,(.L_x_34 - _ZN7cutlass13device_kernelIN5flash19enable_sm80_to_sm89INS1_16FlashAttnFwdSm80INS1_25CollectiveMainloopFwdSm80ILi4ELi1ELb0EN4cute5tupleIJNS5_1CILi128EEENS7_ILi80EEENS7_ILi64EEEEEELi64ENS_10bfloat16_tEfNS_4arch4Sm80ELb1ELb0ELb0ELb1ELb1ELb0ELb1ELb1EEENS1_21CollectiveEpilogueFwdINS6_IJS8_SA_S9_EEENS6_IJNS7_ILi1EEESI_SI_EEESC_SE_Li128ELb1ELb1ELb1ELb0EEENS1_36VarlenDynamicPersistentTileSchedulerILi128ELi80ELi128ELi128ELb1ELb1ELb0ELb1ELb1ELb1EEEEEEEEEvNT_6ParamsE)
        .other          _ZN7cutlass13device_kernelIN5flash19enable_sm80_to_sm89INS1_16FlashAttnFwdSm80INS1_25CollectiveMainloopFwdSm80ILi4ELi1ELb0EN4cute5tupleIJNS5_1CILi128EEENS7_ILi80EEENS7_ILi64EEEEEELi64ENS_10bfloat16_tEfNS_4arch4Sm80ELb1ELb0ELb0ELb1ELb1ELb0ELb1ELb1EEENS1_21CollectiveEpilogueFwdINS6_IJS8_SA_S9_EEENS6_IJNS7_ILi1EEESI_SI_EEESC_SE_Li128ELb1ELb1ELb1ELb0EEENS1_36VarlenDynamicPersistentTileSchedulerILi128ELi80ELi128ELi128ELb1ELb1ELb0ELb1ELb1ELb1EEEEEEEEEvNT_6ParamsE,@"STO_CUDA_ENTRY STV_DEFAULT"
_ZN7cutlass13device_kernelIN5flash19enable_sm80_to_sm89INS1_16FlashAttnFwdSm80INS1_25CollectiveMainloopFwdSm80ILi4ELi1ELb0EN4cute5tupleIJNS5_1CILi128EEENS7_ILi80EEENS7_ILi64EEEEEELi64ENS_10bfloat16_tEfNS_4arch4Sm80ELb1ELb0ELb0ELb1ELb1ELb0ELb1ELb1EEENS1_21CollectiveEpilogueFwdINS6_IJS8_SA_S9_EEENS6_IJNS7_ILi1EEESI_SI_EEESC_SE_Li128ELb1ELb1ELb1ELb0EEENS1_36VarlenDynamicPersistentTileSchedulerILi128ELi80ELi128ELi128ELb1ELb1ELb0ELb1ELb1ELb1EEEEEEEEEvNT_6ParamsE:
[----:B------:R-:W-:Y:S01]  /*0000*/  LDC R1, c[0x0][0x28] ;  /* 0x00000a00ff017b82 */ /* 0x000fe20000000800 */
[----:B------:R-:W-:Y:S05]  /*0010*/  EXIT ;  /* 0x000000000000794d */ /* 0x000fea0003800000 */
.L_x_16:
        /* <DEDUP_REMOVED lines=14> */
.L_x_34:


//--------------------- .text._ZN7cutlass13device_kernelIN5flash19enable_sm80_to_sm89INS1_16FlashAttnFwdSm80INS1_25CollectiveMainloopFwdSm80ILi4ELi1ELb0EN4cute5tupleIJNS5_1CILi128EEENS7_ILi80EEENS7_ILi64EEEEEELi64ENS_10bfloat16_tEfNS_4arch4Sm80ELb1ELb0ELb0ELb1ELb1ELb1ELb1ELb1EEENS1_21CollectiveEpilogueFwdINS6_IJS8_SA_S9_EEENS6_IJNS7_ILi1EEESI_SI_EEESC_SE_Li128ELb1ELb1ELb1ELb0EEENS1_36VarlenDynamicPersistentTileSchedulerILi128ELi80ELi128ELi128ELb1ELb1ELb0ELb1ELb1ELb1EEEEEEEEEvNT_6ParamsE --------------------------
	.section	.text._ZN7cutlass13device_kernelIN5flash19enable_sm80_to_sm89INS1_16FlashAttnFwdSm80INS1_25CollectiveMainloopFwdSm80ILi4ELi1ELb0EN4cute5tupleIJNS5_1CILi128EEENS7_ILi80EEENS7_ILi64EEEEEELi64ENS_10bfloat16_tEfNS_4arch4Sm80ELb1ELb0ELb0ELb1ELb1ELb1ELb1ELb1EEENS1_21CollectiveEpilogueFwdINS6_IJS8_SA_S9_EEENS6_IJNS7_ILi1EEESI_SI_EEESC_SE_Li128ELb1ELb1ELb1ELb0EEENS1_36VarlenDynamicPersistentTileSchedulerILi128ELi80ELi128ELi128ELb1ELb1ELb0ELb1ELb1ELb1EEEEEEEEEvNT_6ParamsE,"ax",@progbits
	.align	128
.text._ZN7cutlass13device_kernelIN5flash19enable_sm80_to_sm89INS1_16FlashAttnFwdSm80INS1_25CollectiveMainloopFwdSm80ILi4ELi1ELb0EN4cute5tupleIJNS5_1CILi128EEENS7_ILi80EEENS7_ILi64EEEEEELi64ENS_10bfloat16_tEfNS_4arch4Sm80ELb1ELb0ELb0ELb1ELb1ELb1ELb1ELb1EEENS1_21CollectiveEpilogueFwdINS6_IJS8_SA_S9_EEENS6_IJNS7_ILi1EEESI_SI_EEESC_SE_Li128ELb1ELb1ELb1ELb0EEENS1_36VarlenDynamicPersistentTileSchedulerILi128ELi80ELi128ELi128ELb1ELb1ELb0ELb1ELb1ELb1EEEEEEEEEvNT_6ParamsE:
        .type           _ZN7cutlass13device_kernelIN5flash19enable_sm80_to_sm89INS1_16FlashAttnFwdSm80INS1_25CollectiveMainloopFwdSm80ILi4ELi1ELb0EN4cute5tupleIJNS5_1CILi128EEENS7_ILi80EEENS7_ILi64EEEEEELi64ENS_10bfloat16_tEfNS_4arch4Sm80ELb1ELb0ELb0ELb1ELb1ELb1ELb1ELb1EEENS1_21CollectiveEpilogueFwdINS6_IJS8_SA_S9_EEENS6_IJNS7_ILi1EEESI_SI_EEESC_SE_Li128ELb1ELb1ELb1ELb0EEENS1_36VarlenDynamicPersistentTileSchedulerILi128ELi80ELi128ELi128ELb1ELb1ELb0ELb1ELb1ELb1EEEEEEEEEvNT_6ParamsE,@function
        .size           _ZN7cutlass13device_kernelIN5flash19enable_sm80_to_sm89INS1_16FlashAttnFwdSm80INS1_25CollectiveMainloopFwdSm80ILi4ELi1ELb0EN4cute5tupleIJNS5_1CILi128EEENS7_ILi80EEENS7_ILi64EEEEEELi64ENS_10bfloat16_tEfNS_4arch4Sm80ELb1ELb0ELb0ELb1ELb1ELb1ELb1ELb1EEENS1_21CollectiveEpilogueFwdINS6_IJS8_SA_S9_EEENS6_IJNS7_ILi1EEESI_SI_EEESC_SE_Li128ELb1ELb1ELb1ELb0EEENS1_36VarlenDynamicPersistentTileSchedulerILi128ELi80ELi128ELi128ELb1ELb1ELb0ELb1ELb1ELb1EEEEEEEEEvNT_6ParamsE,(.L_x_35 - _ZN7cutlass13device_kernelIN5flash19enable_sm80_to_sm89INS1_16FlashAttnFwdSm80INS1_25CollectiveMainloopFwdSm80ILi4ELi1ELb0EN4cute5tupleIJNS5_1CILi128EEENS7_ILi80EEENS7_ILi64EEEEEELi64ENS_10bfloat16_tEfNS_4arch4Sm80ELb1ELb0ELb0ELb1ELb1ELb1ELb1ELb1EEENS1_21CollectiveEpilogueFwdINS6_IJS8_SA_S9_EEENS6_IJNS7_ILi1EEESI_SI_EEESC_SE_Li128ELb1ELb1ELb1ELb0EEENS1_36VarlenDynamicPersistentTileSchedulerILi128ELi80ELi128ELi128ELb1ELb1ELb0ELb1ELb1ELb1EEEEEEEEEvNT_6ParamsE)
        .other          _ZN7cutlass13device_kernelIN5flash19enable_sm80_to_sm89INS1_16FlashAttnFwdSm80INS1_25CollectiveMainloopFwdSm80ILi4ELi1ELb0EN4cute5tupleIJNS5_1CILi128EEENS7_ILi80EEENS7_ILi64EEEEEELi64ENS_10bfloat16_tEfNS_4arch4Sm80ELb1ELb0ELb0ELb1ELb1ELb1ELb1ELb1EEENS1_21CollectiveEpilogueFwdINS6_IJS8_SA_S9_EEENS6_IJNS7_ILi1EEESI_SI_EEESC_SE_Li128ELb1ELb1ELb1ELb0EEENS1_36VarlenDynamicPersistentTileSchedulerILi128ELi80ELi128ELi128ELb1ELb1ELb0ELb1ELb1ELb1EEEEEEEEEvNT_6ParamsE,@"STO_CUDA_ENTRY STV_DEFAULT"
_ZN7cutlass13device_kernelIN5flash19enable_sm80_to_sm89INS1_16FlashAttnFwdSm80INS1_25CollectiveMainloopFwdSm80ILi4ELi1ELb0EN4cute5tupleIJNS5_1CILi128EEENS7_ILi80EEENS7_ILi64EEEEEELi64ENS_10bfloat16_tEfNS_4arch4Sm80ELb1ELb0ELb0ELb1ELb1ELb1ELb1ELb1EEENS1_21CollectiveEpilogueFwdINS6_IJS8_SA_S9_EEENS6_IJNS7_ILi1EEESI_SI_EEESC_SE_Li128ELb1ELb1ELb1ELb0EEENS1_36VarlenDynamicPersistentTileSchedulerILi128ELi80ELi128ELi128ELb1ELb1ELb0ELb1ELb1ELb1EEEEEEEEEvNT_6ParamsE:
[----:B------:R-:W-:Y:S01]  /*0000*/  LDC R1, c[0x0][0x28] ;  /* 0x00000a00ff017b82 */ /* 0x000fe20000000800 */
[----:B------:R-:W-:Y:S05]  /*0010*/  EXIT ;  /* 0x000000000000794d */ /* 0x000fea0003800000 */
.L_x_17:
        /* <DEDUP_REMOVED lines=14> */
.L_x_35:


//--------------------- .nv.shared.reserved.0     --------------------------
	.section	.nv.shared.reserved.0,"aw",@nobits
	.weak		__nv_reservedSMEM_offset_0_alias
	.size		__nv_reservedSMEM_offset_0_alias, 0, 0
	.other		__nv_reservedSMEM_offset_0_alias,@"STO_CUDA_RESERVED_SHARED STV_DEFAULT"
__nv_reservedSMEM_offset_0_alias:
	.zero		0


//--------------------- .nv.global                --------------------------
	.section	.nv.global,"aw",@nobits
.nv.global:
	.type		_ZN88_INTERNAL_5db2b04c_52_flash_fwd_hdim64_bf16_paged_split_softcapall_sm80_cu_8e232a79_38734cute1_E,@object
	.size		_ZN88_INTERNAL_5db2b04c_52_flash_fwd_hdim64_bf16_paged_split_softcapall_sm80_cu_8e232a79_38734cute1_E,(_ZN88_INTERNAL_5db2b04c_52_flash_fwd_hdim64_bf16_paged_split_softcapall_sm80_cu_8e232a79_38734cuda3std3__45__cpo6cbeginE - _ZN88_INTERNAL_5db2b04c_52_flash_fwd_hdim64_bf16_paged_split_softcapall_sm80_cu_8e232a79_38734cute1_E)
_ZN88_INTERNAL_5db2b04c_52_flash_fwd_hdim64_bf16_paged_split_softcapall_sm80_cu_8e232a79_38734cute1_E:
	.zero		1
	.type		_ZN88_INTERNAL_5db2b04c_52_flash_fwd_hdim64_bf16_paged_split_softcapall_sm80_cu_8e232a79_38734cuda3std3__45__cpo6cbeginE,@object
	.size		_ZN88_INTERNAL_5db2b04c_52_flash_fwd_hdim64_bf16_paged_split_softcapall_sm80_cu_8e232a79_38734cuda3std3__45__cpo6cbeginE,(_ZN88_INTERNAL_5db2b04c_52_flash_fwd_hdim64_bf16_paged_split_softcapall_sm80_cu_8e232a79_38734cuda3std3__48in_placeE - _ZN88_INTERNAL_5db2b04c_52_flash_fwd_hdim64_bf16_paged_split_softcapall_sm80_cu_8e232a79_38734cuda3std3__45__cpo6cbeginE)
_ZN88_INTERNAL_5db2b04c_52_flash_fwd_hdim64_bf16_paged_split_softcapall_sm80_cu_8e232a79_38734cuda3std3__45__cpo6cbeginE:
	.zero		1
	.type		_ZN88_INTERNAL_5db2b04c_52_flash_fwd_hdim64_bf16_paged_split_softcapall_sm80_cu_8e232a79_38734cuda3std3__48in_placeE,@object
	.size		_ZN88_INTERNAL_5db2b04c_52_flash_fwd_hdim64_bf16_paged_split_softcapall_sm80_cu_8e232a79_38734cuda3std3__48in_placeE,(_ZN88_INTERNAL_5db2b04c_52_flash_fwd_hdim64_bf16_paged_split_softcapall_sm80_cu_8e232a79_38734cuda3std6ranges3__45__cpo9iter_moveE - _ZN88_INTERNAL_5db2b04c_52_flash_fwd_hdim64_bf16_paged_split_softcapall_sm80_cu_8e232a79_38734cuda3std3__48in_placeE)
_ZN88_INTERNAL_5db2b04c_52_flash_fwd_hdim64_bf16_paged_split_softcapall_sm80_cu_8e232a79_38734cuda3std3__48in_placeE:
	.zero		1
	.type		_ZN88_INTERNAL_5db2b04c_52_flash_fwd_hdim64_bf16_paged_split_softcapall_sm80_cu_8e232a79_38734cuda3std6ranges3__45__cpo9iter_moveE,@object
	.size		_ZN88_INTERNAL_5db2b04c_52_flash_fwd_hdim64_bf16_paged_split_softcapall_sm80_cu_8e232a79_38734cuda3std6ranges3__45__cpo9iter_moveE,(_ZN88_INTERNAL_5db2b04c_52_flash_fwd_hdim64_bf16_paged_split_softcapall_sm80_cu_8e232a79_38734cuda3std3__45__cpo5beginE - _ZN88_INTERNAL_5db2b04c_52_flash_fwd_hdim64_bf16_paged_split_softcapall_sm80_cu_8e232a79_38734cuda3std6ranges3__45__cpo9iter_moveE)
_ZN88_INTERNAL_5db2b04c_52_flash_fwd_hdim64_bf16_paged_split_softcapall_sm80_cu_8e232a79_38734cuda3std6ranges3__45__cpo9iter_moveE:
	.zero		1
	.type		_ZN88_INTERNAL_5db2b04c_52_flash_fwd_hdim64_bf16_paged_split_softcapall_sm80_cu_8e232a79_38734cuda3std3__45__cpo5beginE,@object
	.size		_ZN88_INTERNAL_5db2b04c_52_flash_fwd_hdim64_bf16_paged_split_softcapall_sm80_cu_8e232a79_38734cuda3std3__45__cpo5beginE,(_ZN88_INTERNAL_5db2b04c_52_flash_fwd_hdim64_bf16_paged_split_softcapall_sm80_cu_8e232a79_38734cuda3std3__490_GLOBAL__N__5db2b04c_52_flash_fwd_hdim64_bf16_paged_split_softcapall_sm80_cu_8e232a79_38736ignoreE - _ZN88_INTERNAL_5db2b04c_52_flash_fwd_hdim64_bf16_paged_split_softcapall_sm80_cu_8e232a79_38734cuda3std3__45__cpo5beginE)
_ZN88_INTERNAL_5db2b04c_52_flash_fwd_hdim64_bf16_paged_split_softcapall_sm80_cu_8e232a79_38734cuda3std3__45__cpo5beginE:
	.zero		1
	.type		_ZN88_INTERNAL_5db2b04c_52_flash_fwd_hdim64_bf16_paged_split_softcapall_sm80_cu_8e232a79_38734cuda3std3__490_GLOBAL__N__5db2b04c_52_flash_fwd_hdim64_bf16_paged_split_softcapall_sm80_cu_8e232a79_38736ignoreE,@object
	.size		_ZN88_INTERNAL_5db2b04c_52_flash_fwd_hdim64_bf16_paged_split_softcapall_sm80_cu_8e232a79_38734cuda3std3__490_GLOBAL__N__5db2b04c_52_flash_fwd_hdim64_bf16_paged_split_softcapall_sm80_cu_8e232a79_38736ignoreE,(_ZN88_INTERNAL_5db2b04c_52_flash_fwd_hdim64_bf16_paged_split_softcapall_sm80_cu_8e232a79_38734cute7productE - _ZN88_INTERNAL_5db2b04c_52_flash_fwd_hdim64_bf16_paged_split_softcapall_sm80_cu_8e232a79_38734cuda3std3__490_GLOBAL__N__5db2b04c_52_flash_fwd_hdim64_bf16_paged_split_softcapall_sm80_cu_8e232a79_38736ignoreE)
_ZN88_INTERNAL_5db2b04c_52_flash_fwd_hdim64_bf16_paged_split_softcapall_sm80_cu_8e232a79_38734cuda3std3__490_GLOBAL__N__5db2b04c_52_flash_fwd_hdim64_bf16_paged_split_softcapall_sm80_cu_8e232a79_38736ignoreE:
	.zero		1
	.type		_ZN88_INTERNAL_5db2b04c_52_flash_fwd_hdim64_bf16_paged_split_softcapall_sm80_cu_8e232a79_38734cute7productE,@object
	.size		_ZN88_INTERNAL_5db2b04c_52_flash_fwd_hdim64_bf16_paged_split_softcapall_sm80_cu_8e232a79_38734cute7productE,(_ZN88_INTERNAL_5db2b04c_52_flash_fwd_hdim64_bf16_paged_split_softcapall_sm80_cu_8e232a79_38734cuda3std3__45__cpo3endE - _ZN88_INTERNAL_5db2b04c_52_flash_fwd_hdim64_bf16_paged_split_softcapall_sm80_cu_8e232a79_38734cute7productE)
_ZN88_INTERNAL_5db2b04c_52_flash_fwd_hdim64_bf16_paged_split_softcapall_sm80_cu_8e232a79_38734cute7productE:
	.zero		1
	.type		_ZN88_INTERNAL_5db2b04c_52_flash_fwd_hdim64_bf16_paged_split_softcapall_sm80_cu_8e232a79_38734cuda3std3__45__cpo3endE,@object
	.size		_ZN88_INTERNAL_5db2b04c_52_flash_fwd_hdim64_bf16_paged_split_softcapall_sm80_cu_8e232a79_38734cuda3std3__45__cpo3endE,(_ZN88_INTERNAL_5db2b04c_52_flash_fwd_hdim64_bf16_paged_split_softcapall_sm80_cu_8e232a79_38734cuda3std3__419piecewise_constructE - _ZN88_INTERNAL_5db2b04c_52_flash_fwd_hdim64_bf16_paged_split_softcapall_sm80_cu_8e232a79_38734cuda3std3__45__cpo3endE)
_ZN88_INTERNAL_5db2b04c_52_flash_fwd_hdim64_bf16_paged_split_softcapall_sm80_cu_8e232a79_38734cuda3std3__45__cpo3endE:
	.zero		1
	.type		_ZN88_INTERNAL_5db2b04c_52_flash_fwd_hdim64_bf16_paged_split_softcapall_sm80_cu_8e232a79_38734cuda3std3__419piecewise_constructE,@object
	.size		_ZN88_INTERNAL_5db2b04c_52_flash_fwd_hdim64_bf16_paged_split_softcapall_sm80_cu_8e232a79_38734cuda3std3__419piecewise_constructE,(_ZN88_INTERNAL_5db2b04c_52_flash_fwd_hdim64_bf16_paged_split_softcapall_sm80_cu_8e232a79_38734cuda3std3__45__cpo4cendE - _ZN88_INTERNAL_5db2b04c_52_flash_fwd_hdim64_bf16_paged_split_softcapall_sm80_cu_8e232a79_38734cuda3std3__419piecewise_constructE)
_ZN88_INTERNAL_5db2b04c_52_flash_fwd_hdim64_bf16_paged_split_softcapall_sm80_cu_8e232a79_38734cuda3std3__419piecewise_constructE:
	.zero		1
	.type		_ZN88_INTERNAL_5db2b04c_52_flash_fwd_hdim64_bf16_paged_split_softcapall_sm80_cu_8e232a79_38734cuda3std3__45__cpo4cendE,@object
	.size		_ZN88_INTERNAL_5db2b04c_52_flash_fwd_hdim64_bf16_paged_split_softcapall_sm80_cu_8e232a79_38734cuda3std3__45__cpo4cendE,(_ZN88_INTERNAL_5db2b04c_52_flash_fwd_hdim64_bf16_paged_split_softcapall_sm80_cu_8e232a79_38734cuda3std6ranges3__45__cpo4swapE - _ZN88_INTERNAL_5db2b04c_52_flash_fwd_hdim64_bf16_paged_split_softcapall_sm80_cu_8e232a79_38734cuda3std3__45__cpo4cendE)
_ZN88_INTERNAL_5db2b04c_52_flash_fwd_hdim64_bf16_paged_split_softcapall_sm80_cu_8e232a79_38734cuda3std3__45__cpo4cendE:
	.zero		1
	.type		_ZN88_INTERNAL_5db2b04c_52_flash_fwd_hdim64_bf16_paged_split_softcapall_sm80_cu_8e232a79_38734cuda3std6ranges3__45__cpo4swapE,@object
	.size		_ZN88_INTERNAL_5db2b04c_52_flash_fwd_hdim64_bf16_paged_split_softcapall_sm80_cu_8e232a79_38734cuda3std6ranges3__45__cpo4swapE,(.L_7 - _ZN88_INTERNAL_5db2b04c_52_flash_fwd_hdim64_bf16_paged_split_softcapall_sm80_cu_8e232a79_38734cuda3std6ranges3__45__cpo4swapE)
_ZN88_INTERNAL_5db2b04c_52_flash_fwd_hdim64_bf16_paged_split_softcapall_sm80_cu_8e232a79_38734cuda3std6ranges3__45__cpo4swapE:
	.zero		1
.L_7:


//--------------------- .nv.constant0._ZN7cutlass13device_kernelIN5flash19enable_sm80_to_sm89INS1_16FlashAttnFwdSm80INS1_25CollectiveMainloopFwdSm80ILi4ELi1ELb0EN4cute5tupleIJNS5_1CILi128EEENS7_ILi112EEENS7_ILi64EEEEEELi64ENS_10bfloat16_tEfNS_4arch4Sm80ELb0ELb0ELb1ELb0ELb1ELb0ELb1ELb1EEENS1_21CollectiveEpilogueFwdINS6_IJS8_SA_S9_EEENS6_IJNS7_ILi1EEESI_SI_EEESC_SE_Li128ELb0ELb1ELb1ELb0EEENS1_19SingleTileSchedulerILb0ELb1ELb1ELi128EEEEEEEEEvNT_6ParamsE --------------------------
	.section	.nv.constant0._ZN7cutlass13device_kernelIN5flash19enable_sm80_to_sm89INS1_16FlashAttnFwdSm80INS1_25CollectiveMainloopFwdSm80ILi4ELi1ELb0EN4cute5tupleIJNS5_1CILi128EEENS7_ILi112EEENS7_ILi64EEEEEELi64ENS_10bfloat16_tEfNS_4arch4Sm80ELb0ELb0ELb1ELb0ELb1ELb0ELb1ELb1EEENS1_21CollectiveEpilogueFwdINS6_IJS8_SA_S9_EEENS6_IJNS7_ILi1EEESI_SI_EEESC_SE_Li128ELb0ELb1ELb1ELb0EEENS1_19SingleTileSchedulerILb0ELb1ELb1ELi128EEEEEEEEEvNT_6ParamsE,"a",@progbits
	.sectionflags	@""
	.align	4
.nv.constant0._ZN7cutlass13device_kernelIN5flash19enable_sm80_to_sm89INS1_16FlashAttnFwdSm80INS1_25CollectiveMainloopFwdSm80ILi4ELi1ELb0EN4cute5tupleIJNS5_1CILi128EEENS7_ILi112EEENS7_ILi64EEEEEELi64ENS_10bfloat16_tEfNS_4arch4Sm80ELb0ELb0ELb1ELb0ELb1ELb0ELb1ELb1EEENS1_21CollectiveEpilogueFwdINS6_IJS8_SA_S9_EEENS6_IJNS7_ILi1EEESI_SI_EEESC_SE_Li128ELb0ELb1ELb1ELb0EEENS1_19SingleTileSchedulerILb0ELb1ELb1ELi128EEEEEEEEEvNT_6ParamsE:
	.zero		1576


//--------------------- .nv.constant0._ZN7cutlass13device_kernelIN5flash19enable_sm80_to_sm89INS1_16FlashAttnFwdSm80INS1_25CollectiveMainloopFwdSm80ILi4ELi1ELb0EN4cute5tupleIJNS5_1CILi128EEENS7_ILi80EEENS7_ILi64EEEEEELi64ENS_10bfloat16_tEfNS_4arch4Sm80ELb0ELb0ELb1ELb1ELb1ELb0ELb1ELb1EEENS1_21CollectiveEpilogueFwdINS6_IJS8_SA_S9_EEENS6_IJNS7_ILi1EEESI_SI_EEESC_SE_Li128ELb1ELb1ELb1ELb0EEENS1_36VarlenDynamicPersistentTileSchedulerILi128ELi80ELi128ELi128ELb1ELb1ELb0ELb0ELb1ELb1EEEEEEEEEvNT_6ParamsE --------------------------
	.section	.nv.constant0._ZN7cutlass13device_kernelIN5flash19enable_sm80_to_sm89INS1_16FlashAttnFwdSm80INS1_25CollectiveMainloopFwdSm80ILi4ELi1ELb0EN4cute5tupleIJNS5_1CILi128EEENS7_ILi80EEENS7_ILi64EEEEEELi64ENS_10bfloat16_tEfNS_4arch4Sm80ELb0ELb0ELb1ELb1ELb1ELb0ELb1ELb1EEENS1_21CollectiveEpilogueFwdINS6_IJS8_SA_S9_EEENS6_IJNS7_ILi1EEESI_SI_EEESC_SE_Li128ELb1ELb1ELb1ELb0EEENS1_36VarlenDynamicPersistentTileSchedulerILi128ELi80ELi128ELi128ELb1ELb1ELb0ELb0ELb1ELb1EEEEEEEEEvNT_6ParamsE,"a",@progbits
	.sectionflags	@""
	.align	4
.nv.constant0._ZN7cutlass13device_kernelIN5flash19enable_sm80_to_sm89INS1_16FlashAttnFwdSm80INS1_25CollectiveMainloopFwdSm80ILi4ELi1ELb0EN4cute5tupleIJNS5_1CILi128EEENS7_ILi80EEENS7_ILi64EEEEEELi64ENS_10bfloat16_tEfNS_4arch4Sm80ELb0ELb0ELb1ELb1ELb1ELb0ELb1ELb1EEENS1_21CollectiveEpilogueFwdINS6_IJS8_SA_S9_EEENS6_IJNS7_ILi1EEESI_SI_EEESC_SE_Li128ELb1ELb1ELb1ELb0EEENS1_36VarlenDynamicPersistentTileSchedulerILi128ELi80ELi128ELi128ELb1ELb1ELb0ELb0ELb1ELb1EEEEEEEEEvNT_6ParamsE:
	.zero		1608


//--------------------- .nv.constant0._ZN7cutlass13device_kernelIN5flash19enable_sm80_to_sm89INS1_16FlashAttnFwdSm80INS1_25CollectiveMainloopFwdSm80ILi4ELi1ELb0EN4cute5tupleIJNS5_1CILi128EEENS7_ILi80EEENS7_ILi64EEEEEELi64ENS_10bfloat16_tEfNS_4arch4Sm80ELb0ELb0ELb1ELb1ELb1ELb1ELb1ELb1EEENS1_21CollectiveEpilogueFwdINS6_IJS8_SA_S9_EEENS6_IJNS7_ILi1EEESI_SI_EEESC_SE_Li128ELb1ELb1ELb1ELb0EEENS1_36VarlenDynamicPersistentTileSchedulerILi128ELi80ELi128ELi128ELb1ELb1ELb0ELb0ELb1ELb1EEEEEEEEEvNT_6ParamsE --------------------------
	.section	.nv.constant0._ZN7cutlass13device_kernelIN5flash19enable_sm80_to_sm89INS1_16FlashAttnFwdSm80INS1_25CollectiveMainloopFwdSm80ILi4ELi1ELb0EN4cute5tupleIJNS5_1CILi128EEENS7_ILi80EEENS7_ILi64EEEEEELi64ENS_10bfloat16_tEfNS_4arch4Sm80ELb0ELb0ELb1ELb1ELb1ELb1ELb1ELb1EEENS1_21CollectiveEpilogueFwdINS6_IJS8_SA_S9_EEENS6_IJNS7_ILi1EEESI_SI_EEESC_SE_Li128ELb1ELb1ELb1ELb0EEENS1_36VarlenDynamicPersistentTileSchedulerILi128ELi80ELi128ELi128ELb1ELb1ELb0ELb0ELb1ELb1EEEEEEEEEvNT_6ParamsE,"a",@progbits
	.sectionflags	@""
	.align	4
.nv.constant0._ZN7cutlass13device_kernelIN5flash19enable_sm80_to_sm89INS1_16FlashAttnFwdSm80INS1_25CollectiveMainloopFwdSm80ILi4ELi1ELb0EN4cute5tupleIJNS5_1CILi128EEENS7_ILi80EEENS7_ILi64EEEEEELi64ENS_10bfloat16_tEfNS_4arch4Sm80ELb0ELb0ELb1ELb1ELb1ELb1ELb1ELb1EEENS1_21CollectiveEpilogueFwdINS6_IJS8_SA_S9_EEENS6_IJNS7_ILi1EEESI_SI_EEESC_SE_Li128ELb1ELb1ELb1ELb0EEENS1_36VarlenDynamicPersistentTileSchedulerILi128ELi80ELi128ELi128ELb1ELb1ELb0ELb0ELb1ELb1EEEEEEEEEvNT_6ParamsE:
	.zero		1608


//--------------------- .nv.constant0._ZN7cutlass13device_kernelIN5flash19enable_sm80_to_sm89INS1_16FlashAttnFwdSm80INS1_25CollectiveMainloopFwdSm80ILi4ELi1ELb0EN4cute5tupleIJNS5_1CILi128EEENS7_ILi96EEENS7_ILi64EEEEEELi64ENS_10bfloat16_tEfNS_4arch4Sm80ELb0ELb1ELb1ELb0ELb1ELb0ELb1ELb1EEENS1_21CollectiveEpilogueFwdINS6_IJS8_SA_S9_EEENS6_IJNS7_ILi1EEESI_SI_EEESC_SE_Li128ELb0ELb1ELb1ELb0EEENS1_19SingleTileSchedulerILb0ELb1ELb1ELi128EEEEEEEEEvNT_6ParamsE --------------------------
	.section	.nv.constant0._ZN7cutlass13device_kernelIN5flash19enable_sm80_to_sm89INS1_16FlashAttnFwdSm80INS1_25CollectiveMainloopFwdSm80ILi4ELi1ELb0EN4cute5tupleIJNS5_1CILi128EEENS7_ILi96EEENS7_ILi64EEEEEELi64ENS_10bfloat16_tEfNS_4arch4Sm80ELb0ELb1ELb1ELb0ELb1ELb0ELb1ELb1EEENS1_21CollectiveEpilogueFwdINS6_IJS8_SA_S9_EEENS6_IJNS7_ILi1EEESI_SI_EEESC_SE_Li128ELb0ELb1ELb1ELb0EEENS1_19SingleTileSchedulerILb0ELb1ELb1ELi128EEEEEEEEEvNT_6ParamsE,"a",@progbits
	.sectionflags	@""
	.align	4
.nv.constant0._ZN7cutlass13device_kernelIN5flash19enable_sm80_to_sm89INS1_16FlashAttnFwdSm80INS1_25CollectiveMainloopFwdSm80ILi4ELi1ELb0EN4cute5tupleIJNS5_1CILi128EEENS7_ILi96EEENS7_ILi64EEEEEELi64ENS_10bfloat16_tEfNS_4arch4Sm80ELb0ELb1ELb1ELb0ELb1ELb0ELb1ELb1EEENS1_21CollectiveEpilogueFwdINS6_IJS8_SA_S9_EEENS6_IJNS7_ILi1EEESI_SI_EEESC_SE_Li128ELb0ELb1ELb1ELb0EEENS1_19SingleTileSchedulerILb0ELb1ELb1ELi128EEEEEEEEEvNT_6ParamsE:
	.zero		1576


//--------------------- .nv.constant0._ZN7cutlass13device_kernelIN5flash19enable_sm80_to_sm89INS1_16FlashAttnFwdSm80INS1_25CollectiveMainloopFwdSm80ILi4ELi1ELb0EN4cute5tupleIJNS5_1CILi128EEENS7_ILi80EEENS7_ILi64EEEEEELi64ENS_10bfloat16_tEfNS_4arch4Sm80ELb0ELb1ELb1ELb1ELb1ELb0ELb1ELb1EEENS1_21CollectiveEpilogueFwdINS6_IJS8_SA_S9_EEENS6_IJNS7_ILi1EEESI_SI_EEESC_SE_Li128ELb1ELb1ELb1ELb0EEENS1_36VarlenDynamicPersistentTileSchedulerILi128ELi80ELi128ELi128ELb1ELb1ELb0ELb1ELb0ELb1EEEEEEEEEvNT_6ParamsE --------------------------
	.section	.nv.constant0._ZN7cutlass13device_kernelIN5flash19enable_sm80_to_sm89INS1_16FlashAttnFwdSm80INS1_25CollectiveMainloopFwdSm80ILi4ELi1ELb0EN4cute5tupleIJNS5_1CILi128EEENS7_ILi80EEENS7_ILi64EEEEEELi64ENS_10bfloat16_tEfNS_4arch4Sm80ELb0ELb1ELb1ELb1ELb1ELb0ELb1ELb1EEENS1_21CollectiveEpilogueFwdINS6_IJS8_SA_S9_EEENS6_IJNS7_ILi1EEESI_SI_EEESC_SE_Li128ELb1ELb1ELb1ELb0EEENS1_36VarlenDynamicPersistentTileSchedulerILi128ELi80ELi128ELi128ELb1ELb1ELb0ELb1ELb0ELb1EEEEEEEEEvNT_6ParamsE,"a",@progbits
	.sectionflags	@""
	.align	4
.nv.constant0._ZN7cutlass13device_kernelIN5flash19enable_sm80_to_sm89INS1_16FlashAttnFwdSm80INS1_25CollectiveMainloopFwdSm80ILi4ELi1ELb0EN4cute5tupleIJNS5_1CILi128EEENS7_ILi80EEENS7_ILi64EEEEEELi64ENS_10bfloat16_tEfNS_4arch4Sm80ELb0ELb1ELb1ELb1ELb1ELb0ELb1ELb1EEENS1_21CollectiveEpilogueFwdINS6_IJS8_SA_S9_EEENS6_IJNS7_ILi1EEESI_SI_EEESC_SE_Li128ELb1ELb1ELb1ELb0EEENS1_36VarlenDynamicPersistentTileSchedulerILi128ELi80ELi128ELi128ELb1ELb1ELb0ELb1ELb0ELb1EEEEEEEEEvNT_6ParamsE:
	.zero		1608


//--------------------- .nv.constant0._ZN7cutlass13device_kernelIN5flash19enable_sm80_to_sm89INS1_16FlashAttnFwdSm80INS1_25CollectiveMainloopFwdSm80ILi4ELi1ELb0EN4cute5tupleIJNS5_1CILi128EEENS7_ILi80EEENS7_ILi64EEEEEELi64ENS_10bfloat16_tEfNS_4arch4Sm80ELb0ELb1ELb1ELb1ELb1ELb1ELb1ELb1EEENS1_21CollectiveEpilogueFwdINS6_IJS8_SA_S9_EEENS6_IJNS7_ILi1EEESI_SI_EEESC_SE_Li128ELb1ELb1ELb1ELb0EEENS1_36VarlenDynamicPersistentTileSchedulerILi128ELi80ELi128ELi128ELb1ELb1ELb0ELb1ELb0ELb1EEEEEEEEEvNT_6ParamsE --------------------------
	.section	.nv.constant0._ZN7cutlass13device_kernelIN5flash19enable_sm80_to_sm89INS1_16FlashAttnFwdSm80INS1_25CollectiveMainloopFwdSm80ILi4ELi1ELb0EN4cute5tupleIJNS5_1CILi128EEENS7_ILi80EEENS7_ILi64EEEEEELi64ENS_10bfloat16_tEfNS_4arch4Sm80ELb0ELb1ELb1ELb1ELb1ELb1ELb1ELb1EEENS1_21CollectiveEpilogueFwdINS6_IJS8_SA_S9_EEENS6_IJNS7_ILi1EEESI_SI_EEESC_SE_Li128ELb1ELb1ELb1ELb0EEENS1_36VarlenDynamicPersistentTileSchedulerILi128ELi80ELi128ELi128ELb1ELb1ELb0ELb1ELb0ELb1EEEEEEEEEvNT_6ParamsE,"a",@progbits
	.sectionflags	@""
	.align	4
.nv.constant0._ZN7cutlass13device_kernelIN5flash19enable_sm80_to_sm89INS1_16FlashAttnFwdSm80INS1_25CollectiveMainloopFwdSm80ILi4ELi1ELb0EN4cute5tupleIJNS5_1CILi128EEENS7_ILi80EEENS7_ILi64EEEEEELi64ENS_10bfloat16_tEfNS_4arch4Sm80ELb0ELb1ELb1ELb1ELb1ELb1ELb1ELb1EEENS1_21CollectiveEpilogueFwdINS6_IJS8_SA_S9_EEENS6_IJNS7_ILi1EEESI_SI_EEESC_SE_Li128ELb1ELb1ELb1ELb0EEENS1_36VarlenDynamicPersistentTileSchedulerILi128ELi80ELi128ELi128ELb1ELb1ELb0ELb1ELb0ELb1EEEEEEEEEvNT_6ParamsE:
	.zero		1608


//--------------------- .nv.constant0._ZN7cutlass13device_kernelIN5flash19enable_sm80_to_sm89INS1_16FlashAttnFwdSm80INS1_25CollectiveMainloopFwdSm80ILi4ELi1ELb0EN4cute5tupleIJNS5_1CILi128EEENS7_ILi112EEENS7_ILi64EEEEEELi64ENS_10bfloat16_tEfNS_4arch4Sm80ELb1ELb0ELb1ELb0ELb1ELb0ELb1ELb1EEENS1_21CollectiveEpilogueFwdINS6_IJS8_SA_S9_EEENS6_IJNS7_ILi1EEESI_SI_EEESC_SE_Li128ELb0ELb1ELb1ELb0EEENS1_30DynamicPersistentTileSchedulerILi128ELi128ELb1ELb1ELb0EEEEEEEEEvNT_6ParamsE --------------------------
	.section	.nv.constant0._ZN7cutlass13device_kernelIN5flash19enable_sm80_to_sm89INS1_16FlashAttnFwdSm80INS1_25CollectiveMainloopFwdSm80ILi4ELi1ELb0EN4cute5tupleIJNS5_1CILi128EEENS7_ILi112EEENS7_ILi64EEEEEELi64ENS_10bfloat16_tEfNS_4arch4Sm80ELb1ELb0ELb1ELb0ELb1ELb0ELb1ELb1EEENS1_21CollectiveEpilogueFwdINS6_IJS8_SA_S9_EEENS6_IJNS7_ILi1EEESI_SI_EEESC_SE_Li128ELb0ELb1ELb1ELb0EEENS1_30DynamicPersistentTileSchedulerILi128ELi128ELb1ELb1ELb0EEEEEEEEEvNT_6ParamsE,"a",@progbits
	.sectionflags	@""
	.align	4
.nv.constant0._ZN7cutlass13device_kernelIN5flash19enable_sm80_to_sm89INS1_16FlashAttnFwdSm80INS1_25CollectiveMainloopFwdSm80ILi4ELi1ELb0EN4cute5tupleIJNS5_1CILi128EEENS7_ILi112EEENS7_ILi64EEEEEELi64ENS_10bfloat16_tEfNS_4arch4Sm80ELb1ELb0ELb1ELb0ELb1ELb0ELb1ELb1EEENS1_21CollectiveEpilogueFwdINS6_IJS8_SA_S9_EEENS6_IJNS7_ILi1EEESI_SI_EEESC_SE_Li128ELb0ELb1ELb1ELb0EEENS1_30DynamicPersistentTileSchedulerILi128ELi128ELb1ELb1ELb0EEEEEEEEEvNT_6ParamsE:
	.zero		1592


//--------------------- .nv.constant0._ZN7cutlass13device_kernelIN5flash19enable_sm80_to_sm89INS1_16FlashAttnFwdSm80INS1_25CollectiveMainloopFwdSm80ILi4ELi1ELb0EN4cute5tupleIJNS5_1CILi128EEENS7_ILi80EEENS7_ILi64EEEEEELi64ENS_10bfloat16_tEfNS_4arch4Sm80ELb1ELb0ELb1ELb1ELb1ELb0ELb1ELb1EEENS1_21CollectiveEpilogueFwdINS6_IJS8_SA_S9_EEENS6_IJNS7_ILi1EEESI_SI_EEESC_SE_Li128ELb1ELb1ELb1ELb0EEENS1_36VarlenDynamicPersistentTileSchedulerILi128ELi80ELi128ELi128ELb1ELb1ELb0ELb1ELb1ELb1EEEEEEEEEvNT_6ParamsE --------------------------
	.section	.nv.constant0._ZN7cutlass13device_kernelIN5flash19enable_sm80_to_sm89INS1_16FlashAttnFwdSm80INS1_25CollectiveMainloopFwdSm80ILi4ELi1ELb0EN4cute5tupleIJNS5_1CILi128EEENS7_ILi80EEENS7_ILi64EEEEEELi64ENS_10bfloat16_tEfNS_4arch4Sm80ELb1ELb0ELb1ELb1ELb1ELb0ELb1ELb1EEENS1_21CollectiveEpilogueFwdINS6_IJS8_SA_S9_EEENS6_IJNS7_ILi1EEESI_SI_EEESC_SE_Li128ELb1ELb1ELb1ELb0EEENS1_36VarlenDynamicPersistentTileSchedulerILi128ELi80ELi128ELi128ELb1ELb1ELb0ELb1ELb1ELb1EEEEEEEEEvNT_6ParamsE,"a",@progbits
	.sectionflags	@""
	.align	4
.nv.constant0._ZN7cutlass13device_kernelIN5flash19enable_sm80_to_sm89INS1_16FlashAttnFwdSm80INS1_25CollectiveMainloopFwdSm80ILi4ELi1ELb0EN4cute5tupleIJNS5_1CILi128EEENS7_ILi80EEENS7_ILi64EEEEEELi64ENS_10bfloat16_tEfNS_4arch4Sm80ELb1ELb0ELb1ELb1ELb1ELb0ELb1ELb1EEENS1_21CollectiveEpilogueFwdINS6_IJS8_SA_S9_EEENS6_IJNS7_ILi1EEESI_SI_EEESC_SE_Li128ELb1ELb1ELb1ELb0EEENS1_36VarlenDynamicPersistentTileSchedulerILi128ELi80ELi128ELi128ELb1ELb1ELb0ELb1ELb1ELb1EEEEEEEEEvNT_6ParamsE:
	.zero		1608


//--------------------- .nv.constant0._ZN7cutlass13device_kernelIN5flash19enable_sm80_to_sm89INS1_16FlashAttnFwdSm80INS1_25CollectiveMainloopFwdSm80ILi4ELi1ELb0EN4cute5tupleIJNS5_1CILi128EEENS7_ILi80EEENS7_ILi64EEEEEELi64ENS_10bfloat16_tEfNS_4arch4Sm80ELb1ELb0ELb1ELb1ELb1ELb1ELb1ELb1EEENS1_21CollectiveEpilogueFwdINS6_IJS8_SA_S9_EEENS6_IJNS7_ILi1EEESI_SI_EEESC_SE_Li128ELb1ELb1ELb1ELb0EEENS1_36VarlenDynamicPersistentTileSchedulerILi128ELi80ELi128ELi128ELb1ELb1ELb0ELb1ELb1ELb1EEEEEEEEEvNT_6ParamsE --------------------------
	.section	.nv.constant0._ZN7cutlass13device_kernelIN5flash19enable_sm80_to_sm89INS1_16FlashAttnFwdSm80INS1_25CollectiveMainloopFwdSm80ILi4ELi1ELb0EN4cute5tupleIJNS5_1CILi128EEENS7_ILi80EEENS7_ILi64EEEEEELi64ENS_10bfloat16_tEfNS_4arch4Sm80ELb1ELb0ELb1ELb1ELb1ELb1ELb1ELb1EEENS1_21CollectiveEpilogueFwdINS6_IJS8_SA_S9_EEENS6_IJNS7_ILi1EEESI_SI_EEESC_SE_Li128ELb1ELb1ELb1ELb0EEENS1_36VarlenDynamicPersistentTileSchedulerILi128ELi80ELi128ELi128ELb1ELb1ELb0ELb1ELb1ELb1EEEEEEEEEvNT_6ParamsE,"a",@progbits
	.sectionflags	@""
	.align	4
.nv.constant0._ZN7cutlass13device_kernelIN5flash19enable_sm80_to_sm89INS1_16FlashAttnFwdSm80INS1_25CollectiveMainloopFwdSm80ILi4ELi1ELb0EN4cute5tupleIJNS5_1CILi128EEENS7_ILi80EEENS7_ILi64EEEEEELi64ENS_10bfloat16_tEfNS_4arch4Sm80ELb1ELb0ELb1ELb1ELb1ELb1ELb1ELb1EEENS1_21CollectiveEpilogueFwdINS6_IJS8_SA_S9_EEENS6_IJNS7_ILi1EEESI_SI_EEESC_SE_Li128ELb1ELb1ELb1ELb0EEENS1_36VarlenDynamicPersistentTileSchedulerILi128ELi80ELi128ELi128ELb1ELb1ELb0ELb1ELb1ELb1EEEEEEEEEvNT_6ParamsE:
	.zero		1608


//--------------------- .nv.constant0._ZN7cutlass13device_kernelIN5flash19enable_sm80_to_sm89INS1_16FlashAttnFwdSm80INS1_25CollectiveMainloopFwdSm80ILi4ELi1ELb0EN4cute5tupleIJNS5_1CILi128EEENS7_ILi112EEENS7_ILi64EEEEEELi64ENS_10bfloat16_tEfNS_4arch4Sm80ELb0ELb0ELb0ELb0ELb1ELb0ELb1ELb1EEENS1_21CollectiveEpilogueFwdINS6_IJS8_SA_S9_EEENS6_IJNS7_ILi1EEESI_SI_EEESC_SE_Li128ELb0ELb1ELb1ELb0EEENS1_19SingleTileSchedulerILb0ELb1ELb1ELi128EEEEEEEEEvNT_6ParamsE --------------------------
	.section	.nv.constant0._ZN7cutlass13device_kernelIN5flash19enable_sm80_to_sm89INS1_16FlashAttnFwdSm80INS1_25CollectiveMainloopFwdSm80ILi4ELi1ELb0EN4cute5tupleIJNS5_1CILi128EEENS7_ILi112EEENS7_ILi64EEEEEELi64ENS_10bfloat16_tEfNS_4arch4Sm80ELb0ELb0ELb0ELb0ELb1ELb0ELb1ELb1EEENS1_21CollectiveEpilogueFwdINS6_IJS8_SA_S9_EEENS6_IJNS7_ILi1EEESI_SI_EEESC_SE_Li128ELb0ELb1ELb1ELb0EEENS1_19SingleTileSchedulerILb0ELb1ELb1ELi128EEEEEEEEEvNT_6ParamsE,"a",@progbits
	.sectionflags	@""
	.align	4
.nv.constant0._ZN7cutlass13device_kernelIN5flash19enable_sm80_to_sm89INS1_16FlashAttnFwdSm80INS1_25CollectiveMainloopFwdSm80ILi4ELi1ELb0EN4cute5tupleIJNS5_1CILi128EEENS7_ILi112EEENS7_ILi64EEEEEELi64ENS_10bfloat16_tEfNS_4arch4Sm80ELb0ELb0ELb0ELb0ELb1ELb0ELb1ELb1EEENS1_21CollectiveEpilogueFwdINS6_IJS8_SA_S9_EEENS6_IJNS7_ILi1EEESI_SI_EEESC_SE_Li128ELb0ELb1ELb1ELb0EEENS1_19SingleTileSchedulerILb0ELb1ELb1ELi128EEEEEEEEEvNT_6ParamsE:
	.zero		1576


//--------------------- .nv.constant0._ZN7cutlass13device_kernelIN5flash19enable_sm80_to_sm89INS1_16FlashAttnFwdSm80INS1_25CollectiveMainloopFwdSm80ILi4ELi1ELb0EN4cute5tupleIJNS5_1CILi128EEENS7_ILi80EEENS7_ILi64EEEEEELi64ENS_10bfloat16_tEfNS_4arch4Sm80ELb0ELb0ELb0ELb1ELb1ELb0ELb1ELb1EEENS1_21CollectiveEpilogueFwdINS6_IJS8_SA_S9_EEENS6_IJNS7_ILi1EEESI_SI_EEESC_SE_Li128ELb1ELb1ELb1ELb0EEENS1_36VarlenDynamicPersistentTileSchedulerILi128ELi80ELi128ELi128ELb1ELb1ELb0ELb0ELb1ELb1EEEEEEEEEvNT_6ParamsE --------------------------
	.section	.nv.constant0._ZN7cutlass13device_kernelIN5flash19enable_sm80_to_sm89INS1_16FlashAttnFwdSm80INS1_25CollectiveMainloopFwdSm80ILi4ELi1ELb0EN4cute5tupleIJNS5_1CILi128EEENS7_ILi80EEENS7_ILi64EEEEEELi64ENS_10bfloat16_tEfNS_4arch4Sm80ELb0ELb0ELb0ELb1ELb1ELb0ELb1ELb1EEENS1_21CollectiveEpilogueFwdINS6_IJS8_SA_S9_EEENS6_IJNS7_ILi1EEESI_SI_EEESC_SE_Li128ELb1ELb1ELb1ELb0EEENS1_36VarlenDynamicPersistentTileSchedulerILi128ELi80ELi128ELi128ELb1ELb1ELb0ELb0ELb1ELb1EEEEEEEEEvNT_6ParamsE,"a",@progbits
	.sectionflags	@""
	.align	4
.nv.constant0._ZN7cutlass13device_kernelIN5flash19enable_sm80_to_sm89INS1_16FlashAttnFwdSm80INS1_25CollectiveMainloopFwdSm80ILi4ELi1ELb0EN4cute5tupleIJNS5_1CILi128EEENS7_ILi80EEENS7_ILi64EEEEEELi64ENS_10bfloat16_tEfNS_4arch4Sm80ELb0ELb0ELb0ELb1ELb1ELb0ELb1ELb1EEENS1_21CollectiveEpilogueFwdINS6_IJS8_SA_S9_EEENS6_IJNS7_ILi1EEESI_SI_EEESC_SE_Li128ELb1ELb1ELb1ELb0EEENS1_36VarlenDynamicPersistentTileSchedulerILi128ELi80ELi128ELi128ELb1ELb1ELb0ELb0ELb1ELb1EEEEEEEEEvNT_6ParamsE:
	.zero		1608


//--------------------- .nv.constant0._ZN7cutlass13device_kernelIN5flash19enable_sm80_to_sm89INS1_16FlashAttnFwdSm80INS1_25CollectiveMainloopFwdSm80ILi4ELi1ELb0EN4cute5tupleIJNS5_1CILi128EEENS7_ILi80EEENS7_ILi64EEEEEELi64ENS_10bfloat16_tEfNS_4arch4Sm80ELb0ELb0ELb0ELb1ELb1ELb1ELb1ELb1EEENS1_21CollectiveEpilogueFwdINS6_IJS8_SA_S9_EEENS6_IJNS7_ILi1EEESI_SI_EEESC_SE_Li128ELb1ELb1ELb1ELb0EEENS1_36VarlenDynamicPersistentTileSchedulerILi128ELi80ELi128ELi128ELb1ELb1ELb0ELb0ELb1ELb1EEEEEEEEEvNT_6ParamsE --------------------------
	.section	.nv.constant0._ZN7cutlass13device_kernelIN5flash19enable_sm80_to_sm89INS1_16FlashAttnFwdSm80INS1_25CollectiveMainloopFwdSm80ILi4ELi1ELb0EN4cute5tupleIJNS5_1CILi128EEENS7_ILi80EEENS7_ILi64EEEEEELi64ENS_10bfloat16_tEfNS_4arch4Sm80ELb0ELb0ELb0ELb1ELb1ELb1ELb1ELb1EEENS1_21CollectiveEpilogueFwdINS6_IJS8_SA_S9_EEENS6_IJNS7_ILi1EEESI_SI_EEESC_SE_Li128ELb1ELb1ELb1ELb0EEENS1_36VarlenDynamicPersistentTileSchedulerILi128ELi80ELi128ELi128ELb1ELb1ELb0ELb0ELb1ELb1EEEEEEEEEvNT_6ParamsE,"a",@progbits
	.sectionflags	@""
	.align	4
.nv.constant0._ZN7cutlass13device_kernelIN5flash19enable_sm80_to_sm89INS1_16FlashAttnFwdSm80INS1_25CollectiveMainloopFwdSm80ILi4ELi1ELb0EN4cute5tupleIJNS5_1CILi128EEENS7_ILi80EEENS7_ILi64EEEEEELi64ENS_10bfloat16_tEfNS_4arch4Sm80ELb0ELb0ELb0ELb1ELb1ELb1ELb1ELb1EEENS1_21CollectiveEpilogueFwdINS6_IJS8_SA_S9_EEENS6_IJNS7_ILi1EEESI_SI_EEESC_SE_Li128ELb1ELb1ELb1ELb0EEENS1_36VarlenDynamicPersistentTileSchedulerILi128ELi80ELi128ELi128ELb1ELb1ELb0ELb0ELb1ELb1EEEEEEEEEvNT_6ParamsE:
	.zero		1608


//--------------------- .nv.constant0._ZN7cutlass13device_kernelIN5flash19enable_sm80_to_sm89INS1_16FlashAttnFwdSm80INS1_25CollectiveMainloopFwdSm80ILi4ELi1ELb0EN4cute5tupleIJNS5_1CILi128EEENS7_ILi96EEENS7_ILi64EEEEEELi64ENS_10bfloat16_tEfNS_4arch4Sm80ELb0ELb1ELb0ELb0ELb1ELb0ELb1ELb1EEENS1_21CollectiveEpilogueFwdINS6_IJS8_SA_S9_EEENS6_IJNS7_ILi1EEESI_SI_EEESC_SE_Li128ELb0ELb1ELb1ELb0EEENS1_19SingleTileSchedulerILb0ELb1ELb1ELi128EEEEEEEEEvNT_6ParamsE --------------------------
	.section	.nv.constant0._ZN7cutlass13device_kernelIN5flash19enable_sm80_to_sm89INS1_16FlashAttnFwdSm80INS1_25CollectiveMainloopFwdSm80ILi4ELi1ELb0EN4cute5tupleIJNS5_1CILi128EEENS7_ILi96EEENS7_ILi64EEEEEELi64ENS_10bfloat16_tEfNS_4arch4Sm80ELb0ELb1ELb0ELb0ELb1ELb0ELb1ELb1EEENS1_21CollectiveEpilogueFwdINS6_IJS8_SA_S9_EEENS6_IJNS7_ILi1EEESI_SI_EEESC_SE_Li128ELb0ELb1ELb1ELb0EEENS1_19SingleTileSchedulerILb0ELb1ELb1ELi128EEEEEEEEEvNT_6ParamsE,"a",@progbits
	.sectionflags	@""
	.align	4
.nv.constant0._ZN7cutlass13device_kernelIN5flash19enable_sm80_to_sm89INS1_16FlashAttnFwdSm80INS1_25CollectiveMainloopFwdSm80ILi4ELi1ELb0EN4cute5tupleIJNS5_1CILi128EEENS7_ILi96EEENS7_ILi64EEEEEELi64ENS_10bfloat16_tEfNS_4arch4Sm80ELb0ELb1ELb0ELb0ELb1ELb0ELb1ELb1EEENS1_21CollectiveEpilogueFwdINS6_IJS8_SA_S9_EEENS6_IJNS7_ILi1EEESI_SI_EEESC_SE_Li128ELb0ELb1ELb1ELb0EEENS1_19SingleTileSchedulerILb0ELb1ELb1ELi128EEEEEEEEEvNT_6ParamsE:
	.zero		1576


//--------------------- .nv.constant0._ZN7cutlass13device_kernelIN5flash19enable_sm80_to_sm89INS1_16FlashAttnFwdSm80INS1_25CollectiveMainloopFwdSm80ILi4ELi1ELb0EN4cute5tupleIJNS5_1CILi128EEENS7_ILi80EEENS7_ILi64EEEEEELi64ENS_10bfloat16_tEfNS_4arch4Sm80ELb0ELb1ELb0ELb1ELb1ELb0ELb1ELb1EEENS1_21CollectiveEpilogueFwdINS6_IJS8_SA_S9_EEENS6_IJNS7_ILi1EEESI_SI_EEESC_SE_Li128ELb1ELb1ELb1ELb0EEENS1_36VarlenDynamicPersistentTileSchedulerILi128ELi80ELi128ELi128ELb1ELb1ELb0ELb1ELb0ELb1EEEEEEEEEvNT_6ParamsE --------------------------
	.section	.nv.constant0._ZN7cutlass13device_kernelIN5flash19enable_sm80_to_sm89INS1_16FlashAttnFwdSm80INS1_25CollectiveMainloopFwdSm80ILi4ELi1ELb0EN4cute5tupleIJNS5_1CILi128EEENS7_ILi80EEENS7_ILi64EEEEEELi64ENS_10bfloat16_tEfNS_4arch4Sm80ELb0ELb1ELb0ELb1ELb1ELb0ELb1ELb1EEENS1_21CollectiveEpilogueFwdINS6_IJS8_SA_S9_EEENS6_IJNS7_ILi1EEESI_SI_EEESC_SE_Li128ELb1ELb1ELb1ELb0EEENS1_36VarlenDynamicPersistentTileSchedulerILi128ELi80ELi128ELi128ELb1ELb1ELb0ELb1ELb0ELb1EEEEEEEEEvNT_6ParamsE,"a",@progbits
	.sectionflags	@""
	.align	4
.nv.constant0._ZN7cutlass13device_kernelIN5flash19enable_sm80_to_sm89INS1_16FlashAttnFwdSm80INS1_25CollectiveMainloopFwdSm80ILi4ELi1ELb0EN4cute5tupleIJNS5_1CILi128EEENS7_ILi80EEENS7_ILi64EEEEEELi64ENS_10bfloat16_tEfNS_4arch4Sm80ELb0ELb1ELb0ELb1ELb1ELb0ELb1ELb1EEENS1_21CollectiveEpilogueFwdINS6_IJS8_SA_S9_EEENS6_IJNS7_ILi1EEESI_SI_EEESC_SE_Li128ELb1ELb1ELb1ELb0EEENS1_36VarlenDynamicPersistentTileSchedulerILi128ELi80ELi128ELi128ELb1ELb1ELb0ELb1ELb0ELb1EEEEEEEEEvNT_6ParamsE:
	.zero		1608


//--------------------- .nv.constant0._ZN7cutlass13device_kernelIN5flash19enable_sm80_to_sm89INS1_16FlashAttnFwdSm80INS1_25CollectiveMainloopFwdSm80ILi4ELi1ELb0EN4cute5tupleIJNS5_1CILi128EEENS7_ILi80EEENS7_ILi64EEEEEELi64ENS_10bfloat16_tEfNS_4arch4Sm80ELb0ELb1ELb0ELb1ELb1ELb1ELb1ELb1EEENS1_21CollectiveEpilogueFwdINS6_IJS8_SA_S9_EEENS6_IJNS7_ILi1EEESI_SI_EEESC_SE_Li128ELb1ELb1ELb1ELb0EEENS1_36VarlenDynamicPersistentTileSchedulerILi128ELi80ELi128ELi128ELb1ELb1ELb0ELb1ELb0ELb1EEEEEEEEEvNT_6ParamsE --------------------------
	.section	.nv.constant0._ZN7cutlass13device_kernelIN5flash19enable_sm80_to_sm89INS1_16FlashAttnFwdSm80INS1_25CollectiveMainloopFwdSm80ILi4ELi1ELb0EN4cute5tupleIJNS5_1CILi128EEENS7_ILi80EEENS7_ILi64EEEEEELi64ENS_10bfloat16_tEfNS_4arch4Sm80ELb0ELb1ELb0ELb1ELb1ELb1ELb1ELb1EEENS1_21CollectiveEpilogueFwdINS6_IJS8_SA_S9_EEENS6_IJNS7_ILi1EEESI_SI_EEESC_SE_Li128ELb1ELb1ELb1ELb0EEENS1_36VarlenDynamicPersistentTileSchedulerILi128ELi80ELi128ELi128ELb1ELb1ELb0ELb1ELb0ELb1EEEEEEEEEvNT_6ParamsE,"a",@progbits
	.sectionflags	@""
	.align	4
.nv.constant0._ZN7cutlass13device_kernelIN5flash19enable_sm80_to_sm89INS1_16FlashAttnFwdSm80INS1_25CollectiveMainloopFwdSm80ILi4ELi1ELb0EN4cute5tupleIJNS5_1CILi128EEENS7_ILi80EEENS7_ILi64EEEEEELi64ENS_10bfloat16_tEfNS_4arch4Sm80ELb0ELb1ELb0ELb1ELb1ELb1ELb1ELb1EEENS1_21CollectiveEpilogueFwdINS6_IJS8_SA_S9_EEENS6_IJNS7_ILi1EEESI_SI_EEESC_SE_Li128ELb1ELb1ELb1ELb0EEENS1_36VarlenDynamicPersistentTileSchedulerILi128ELi80ELi128ELi128ELb1ELb1ELb0ELb1ELb0ELb1EEEEEEEEEvNT_6ParamsE:
	.zero		1608


//--------------------- .nv.constant0._ZN7cutlass13device_kernelIN5flash19enable_sm80_to_sm89INS1_16FlashAttnFwdSm80INS1_25CollectiveMainloopFwdSm80ILi4ELi1ELb0EN4cute5tupleIJNS5_1CILi128EEENS7_ILi112EEENS7_ILi64EEEEEELi64ENS_10bfloat16_tEfNS_4arch4Sm80ELb1ELb0ELb0ELb0ELb1ELb0ELb1ELb1EEENS1_21CollectiveEpilogueFwdINS6_IJS8_SA_S9_EEENS6_IJNS7_ILi1EEESI_SI_EEESC_SE_Li128ELb0ELb1ELb1ELb0EEENS1_30DynamicPersistentTileSchedulerILi128ELi128ELb1ELb1ELb0EEEEEEEEEvNT_6ParamsE --------------------------
	.section	.nv.constant0._ZN7cutlass13device_kernelIN5flash19enable_sm80_to_sm89INS1_16FlashAttnFwdSm80INS1_25CollectiveMainloopFwdSm80ILi4ELi1ELb0EN4cute5tupleIJNS5_1CILi128EEENS7_ILi112EEENS7_ILi64EEEEEELi64ENS_10bfloat16_tEfNS_4arch4Sm80ELb1ELb0ELb0ELb0ELb1ELb0ELb1ELb1EEENS1_21CollectiveEpilogueFwdINS6_IJS8_SA_S9_EEENS6_IJNS7_ILi1EEESI_SI_EEESC_SE_Li128ELb0ELb1ELb1ELb0EEENS1_30DynamicPersistentTileSchedulerILi128ELi128ELb1ELb1ELb0EEEEEEEEEvNT_6ParamsE,"a",@progbits
	.sectionflags	@""
	.align	4
.nv.constant0._ZN7cutlass13device_kernelIN5flash19enable_sm80_to_sm89INS1_16FlashAttnFwdSm80INS1_25CollectiveMainloopFwdSm80ILi4ELi1ELb0EN4cute5tupleIJNS5_1CILi128EEENS7_ILi112EEENS7_ILi64EEEEEELi64ENS_10bfloat16_tEfNS_4arch4Sm80ELb1ELb0ELb0ELb0ELb1ELb0ELb1ELb1EEENS1_21CollectiveEpilogueFwdINS6_IJS8_SA_S9_EEENS6_IJNS7_ILi1EEESI_SI_EEESC_SE_Li128ELb0ELb1ELb1ELb0EEENS1_30DynamicPersistentTileSchedulerILi128ELi128ELb1ELb1ELb0EEEEEEEEEvNT_6ParamsE:
	.zero		1592


//--------------------- .nv.constant0._ZN7cutlass13device_kernelIN5flash19enable_sm80_to_sm89INS1_16FlashAttnFwdSm80INS1_25CollectiveMainloopFwdSm80ILi4ELi1ELb0EN4cute5tupleIJNS5_1CILi128EEENS7_ILi80EEENS7_ILi64EEEEEELi64ENS_10bfloat16_tEfNS_4arch4Sm80ELb1ELb0ELb0ELb1ELb1ELb0ELb1ELb1EEENS1_21CollectiveEpilogueFwdINS6_IJS8_SA_S9_EEENS6_IJNS7_ILi1EEESI_SI_EEESC_SE_Li128ELb1ELb1ELb1ELb0EEENS1_36VarlenDynamicPersistentTileSchedulerILi128ELi80ELi128ELi128ELb1ELb1ELb0ELb1ELb1ELb1EEEEEEEEEvNT_6ParamsE --------------------------
	.section	.nv.constant0._ZN7cutlass13device_kernelIN5flash19enable_sm80_to_sm89INS1_16FlashAttnFwdSm80INS1_25CollectiveMainloopFwdSm80ILi4ELi1ELb0EN4cute5tupleIJNS5_1CILi128EEENS7_ILi80EEENS7_ILi64EEEEEELi64ENS_10bfloat16_tEfNS_4arch4Sm80ELb1ELb0ELb0ELb1ELb1ELb0ELb1ELb1EEENS1_21CollectiveEpilogueFwdINS6_IJS8_SA_S9_EEENS6_IJNS7_ILi1EEESI_SI_EEESC_SE_Li128ELb1ELb1ELb1ELb0EEENS1_36VarlenDynamicPersistentTileSchedulerILi128ELi80ELi128ELi128ELb1ELb1ELb0ELb1ELb1ELb1EEEEEEEEEvNT_6ParamsE,"a",@progbits
	.sectionflags	@""
	.align	4
.nv.constant0._ZN7cutlass13device_kernelIN5flash19enable_sm80_to_sm89INS1_16FlashAttnFwdSm80INS1_25CollectiveMainloopFwdSm80ILi4ELi1ELb0EN4cute5tupleIJNS5_1CILi128EEENS7_ILi80EEENS7_ILi64EEEEEELi64ENS_10bfloat16_tEfNS_4arch4Sm80ELb1ELb0ELb0ELb1ELb1ELb0ELb1ELb1EEENS1_21CollectiveEpilogueFwdINS6_IJS8_SA_S9_EEENS6_IJNS7_ILi1EEESI_SI_EEESC_SE_Li128ELb1ELb1ELb1ELb0EEENS1_36VarlenDynamicPersistentTileSchedulerILi128ELi80ELi128ELi128ELb1ELb1ELb0ELb1ELb1ELb1EEEEEEEEEvNT_6ParamsE:
	.zero		1608


//--------------------- .nv.constant0._ZN7cutlass13device_kernelIN5flash19enable_sm80_to_sm89INS1_16FlashAttnFwdSm80INS1_25CollectiveMainloopFwdSm80ILi4ELi1ELb0EN4cute5tupleIJNS5_1CILi128EEENS7_ILi80EEENS7_ILi64EEEEEELi64ENS_10bfloat16_tEfNS_4arch4Sm80ELb1ELb0ELb0ELb1ELb1ELb1ELb1ELb1EEENS1_21CollectiveEpilogueFwdINS6_IJS8_SA_S9_EEENS6_IJNS7_ILi1EEESI_SI_EEESC_SE_Li128ELb1ELb1ELb1ELb0EEENS1_36VarlenDynamicPersistentTileSchedulerILi128ELi80ELi128ELi128ELb1ELb1ELb0ELb1ELb1ELb1EEEEEEEEEvNT_6ParamsE --------------------------
	.section	.nv.constant0._ZN7cutlass13device_kernelIN5flash19enable_sm80_to_sm89INS1_16FlashAttnFwdSm80INS1_25CollectiveMainloopFwdSm80ILi4ELi1ELb0EN4cute5tupleIJNS5_1CILi128EEENS7_ILi80EEENS7_ILi64EEEEEELi64ENS_10bfloat16_tEfNS_4arch4Sm80ELb1ELb0ELb0ELb1ELb1ELb1ELb1ELb1EEENS1_21CollectiveEpilogueFwdINS6_IJS8_SA_S9_EEENS6_IJNS7_ILi1EEESI_SI_EEESC_SE_Li128ELb1ELb1ELb1ELb0EEENS1_36VarlenDynamicPersistentTileSchedulerILi128ELi80ELi128ELi128ELb1ELb1ELb0ELb1ELb1ELb1EEEEEEEEEvNT_6ParamsE,"a",@progbits
	.sectionflags	@""
	.align	4
.nv.constant0._ZN7cutlass13device_kernelIN5flash19enable_sm80_to_sm89INS1_16FlashAttnFwdSm80INS1_25CollectiveMainloopFwdSm80ILi4ELi1ELb0EN4cute5tupleIJNS5_1CILi128EEENS7_ILi80EEENS7_ILi64EEEEEELi64ENS_10bfloat16_tEfNS_4arch4Sm80ELb1ELb0ELb0ELb1ELb1ELb1ELb1ELb1EEENS1_21CollectiveEpilogueFwdINS6_IJS8_SA_S9_EEENS6_IJNS7_ILi1EEESI_SI_EEESC_SE_Li128ELb1ELb1ELb1ELb0EEENS1_36VarlenDynamicPersistentTileSchedulerILi128ELi80ELi128ELi128ELb1ELb1ELb0ELb1ELb1ELb1EEEEEEEEEvNT_6ParamsE:
	.zero		1608


//--------------------- SYMBOLS --------------------------

	.type		.nv.reservedSmem.offset0,@object
	.size		.nv.reservedSmem.offset0,0x4
